//
// Generated by NVIDIA NVVM Compiler
//
// Compiler Build ID: CL-36424714
// Cuda compilation tools, release 13.0, V13.0.88
// Based on NVVM 20.0.0
//

.version 9.0
.target sm_100
.address_size 64

	// .globl	_Z22DynamicPointPoolKerneliiiiPKfS0_iS0_PfS1_S1_PlPiS3_
.global .align 1 .b8 _ZN34_INTERNAL_2cbb7a50_4_k_cu_d552f7b04cuda3std3__45__cpo5beginE[1];
.global .align 1 .b8 _ZN34_INTERNAL_2cbb7a50_4_k_cu_d552f7b04cuda3std3__45__cpo3endE[1];
.global .align 1 .b8 _ZN34_INTERNAL_2cbb7a50_4_k_cu_d552f7b04cuda3std3__45__cpo6cbeginE[1];
.global .align 1 .b8 _ZN34_INTERNAL_2cbb7a50_4_k_cu_d552f7b04cuda3std3__45__cpo4cendE[1];
.global .align 1 .b8 _ZN34_INTERNAL_2cbb7a50_4_k_cu_d552f7b04cuda3std3__45__cpo6rbeginE[1];
.global .align 1 .b8 _ZN34_INTERNAL_2cbb7a50_4_k_cu_d552f7b04cuda3std3__45__cpo4rendE[1];
.global .align 1 .b8 _ZN34_INTERNAL_2cbb7a50_4_k_cu_d552f7b04cuda3std3__45__cpo7crbeginE[1];
.global .align 1 .b8 _ZN34_INTERNAL_2cbb7a50_4_k_cu_d552f7b04cuda3std3__45__cpo5crendE[1];
.global .align 1 .b8 _ZN34_INTERNAL_2cbb7a50_4_k_cu_d552f7b04cuda3std3__436_GLOBAL__N__2cbb7a50_4_k_cu_d552f7b06ignoreE[1];
.global .align 1 .b8 _ZN34_INTERNAL_2cbb7a50_4_k_cu_d552f7b04cuda3std3__419piecewise_constructE[1];
.global .align 1 .b8 _ZN34_INTERNAL_2cbb7a50_4_k_cu_d552f7b04cuda3std3__48in_placeE[1];
.global .align 1 .b8 _ZN34_INTERNAL_2cbb7a50_4_k_cu_d552f7b04cuda3std3__420unreachable_sentinelE[1];
.global .align 1 .b8 _ZN34_INTERNAL_2cbb7a50_4_k_cu_d552f7b04cuda3std3__47nulloptE[1];
.global .align 1 .b8 _ZN34_INTERNAL_2cbb7a50_4_k_cu_d552f7b04cuda3std3__48unexpectE[1];
.global .align 1 .b8 _ZN34_INTERNAL_2cbb7a50_4_k_cu_d552f7b04cuda3std6ranges3__45__cpo4swapE[1];
.global .align 1 .b8 _ZN34_INTERNAL_2cbb7a50_4_k_cu_d552f7b04cuda3std6ranges3__45__cpo9iter_moveE[1];
.global .align 1 .b8 _ZN34_INTERNAL_2cbb7a50_4_k_cu_d552f7b04cuda3std6ranges3__45__cpo5beginE[1];
.global .align 1 .b8 _ZN34_INTERNAL_2cbb7a50_4_k_cu_d552f7b04cuda3std6ranges3__45__cpo3endE[1];
.global .align 1 .b8 _ZN34_INTERNAL_2cbb7a50_4_k_cu_d552f7b04cuda3std6ranges3__45__cpo6cbeginE[1];
.global .align 1 .b8 _ZN34_INTERNAL_2cbb7a50_4_k_cu_d552f7b04cuda3std6ranges3__45__cpo4cendE[1];
.global .align 1 .b8 _ZN34_INTERNAL_2cbb7a50_4_k_cu_d552f7b04cuda3std6ranges3__45__cpo7advanceE[1];
.global .align 1 .b8 _ZN34_INTERNAL_2cbb7a50_4_k_cu_d552f7b04cuda3std6ranges3__45__cpo9iter_swapE[1];
.global .align 1 .b8 _ZN34_INTERNAL_2cbb7a50_4_k_cu_d552f7b04cuda3std6ranges3__45__cpo4nextE[1];
.global .align 1 .b8 _ZN34_INTERNAL_2cbb7a50_4_k_cu_d552f7b04cuda3std6ranges3__45__cpo4prevE[1];
.global .align 1 .b8 _ZN34_INTERNAL_2cbb7a50_4_k_cu_d552f7b04cuda3std6ranges3__45__cpo4dataE[1];
.global .align 1 .b8 _ZN34_INTERNAL_2cbb7a50_4_k_cu_d552f7b04cuda3std6ranges3__45__cpo5cdataE[1];
.global .align 1 .b8 _ZN34_INTERNAL_2cbb7a50_4_k_cu_d552f7b04cuda3std6ranges3__45__cpo4sizeE[1];
.global .align 1 .b8 _ZN34_INTERNAL_2cbb7a50_4_k_cu_d552f7b04cuda3std6ranges3__45__cpo5ssizeE[1];
.global .align 1 .b8 _ZN34_INTERNAL_2cbb7a50_4_k_cu_d552f7b04cuda3std6ranges3__45__cpo8distanceE[1];
.global .align 1 .b8 _ZN34_INTERNAL_2cbb7a50_4_k_cu_d552f7b06thrust24THRUST_300001_SM_1000_NS8cuda_cub3parE[1];
.global .align 1 .b8 _ZN34_INTERNAL_2cbb7a50_4_k_cu_d552f7b06thrust24THRUST_300001_SM_1000_NS8cuda_cub10par_nosyncE[1];
.global .align 1 .b8 _ZN34_INTERNAL_2cbb7a50_4_k_cu_d552f7b06thrust24THRUST_300001_SM_1000_NS6system6detail10sequential3seqE[1];
.global .align 1 .b8 _ZN34_INTERNAL_2cbb7a50_4_k_cu_d552f7b06thrust24THRUST_300001_SM_1000_NS6system3cpp3parE[1];
.global .align 1 .b8 _ZN34_INTERNAL_2cbb7a50_4_k_cu_d552f7b06thrust24THRUST_300001_SM_1000_NS12placeholders2_1E[1];
.global .align 1 .b8 _ZN34_INTERNAL_2cbb7a50_4_k_cu_d552f7b06thrust24THRUST_300001_SM_1000_NS12placeholders2_2E[1];
.global .align 1 .b8 _ZN34_INTERNAL_2cbb7a50_4_k_cu_d552f7b06thrust24THRUST_300001_SM_1000_NS12placeholders2_3E[1];
.global .align 1 .b8 _ZN34_INTERNAL_2cbb7a50_4_k_cu_d552f7b06thrust24THRUST_300001_SM_1000_NS12placeholders2_4E[1];
.global .align 1 .b8 _ZN34_INTERNAL_2cbb7a50_4_k_cu_d552f7b06thrust24THRUST_300001_SM_1000_NS12placeholders2_5E[1];
.global .align 1 .b8 _ZN34_INTERNAL_2cbb7a50_4_k_cu_d552f7b06thrust24THRUST_300001_SM_1000_NS12placeholders2_6E[1];
.global .align 1 .b8 _ZN34_INTERNAL_2cbb7a50_4_k_cu_d552f7b06thrust24THRUST_300001_SM_1000_NS12placeholders2_7E[1];
.global .align 1 .b8 _ZN34_INTERNAL_2cbb7a50_4_k_cu_d552f7b06thrust24THRUST_300001_SM_1000_NS12placeholders2_8E[1];
.global .align 1 .b8 _ZN34_INTERNAL_2cbb7a50_4_k_cu_d552f7b06thrust24THRUST_300001_SM_1000_NS12placeholders2_9E[1];
.global .align 1 .b8 _ZN34_INTERNAL_2cbb7a50_4_k_cu_d552f7b06thrust24THRUST_300001_SM_1000_NS12placeholders3_10E[1];
.global .align 1 .b8 _ZN34_INTERNAL_2cbb7a50_4_k_cu_d552f7b06thrust24THRUST_300001_SM_1000_NS3seqE[1];
.global .align 1 .b8 _ZN34_INTERNAL_2cbb7a50_4_k_cu_d552f7b06thrust24THRUST_300001_SM_1000_NS6deviceE[1];
.global .align 4 .b8 __cudart_i2opi_f[24] = {65, 144, 67, 60, 153, 149, 98, 219, 192, 221, 52, 245, 209, 87, 39, 252, 41, 21, 68, 78, 110, 131, 249, 162};

.visible .entry _Z22DynamicPointPoolKerneliiiiPKfS0_iS0_PfS1_S1_PlPiS3_(
	.param .u32 _Z22DynamicPointPoolKerneliiiiPKfS0_iS0_PfS1_S1_PlPiS3__param_0,
	.param .u32 _Z22DynamicPointPoolKerneliiiiPKfS0_iS0_PfS1_S1_PlPiS3__param_1,
	.param .u32 _Z22DynamicPointPoolKerneliiiiPKfS0_iS0_PfS1_S1_PlPiS3__param_2,
	.param .u32 _Z22DynamicPointPoolKerneliiiiPKfS0_iS0_PfS1_S1_PlPiS3__param_3,
	.param .u64 .ptr .align 1 _Z22DynamicPointPoolKerneliiiiPKfS0_iS0_PfS1_S1_PlPiS3__param_4,
	.param .u64 .ptr .align 1 _Z22DynamicPointPoolKerneliiiiPKfS0_iS0_PfS1_S1_PlPiS3__param_5,
	.param .u32 _Z22DynamicPointPoolKerneliiiiPKfS0_iS0_PfS1_S1_PlPiS3__param_6,
	.param .u64 .ptr .align 1 _Z22DynamicPointPoolKerneliiiiPKfS0_iS0_PfS1_S1_PlPiS3__param_7,
	.param .u64 .ptr .align 1 _Z22DynamicPointPoolKerneliiiiPKfS0_iS0_PfS1_S1_PlPiS3__param_8,
	.param .u64 .ptr .align 1 _Z22DynamicPointPoolKerneliiiiPKfS0_iS0_PfS1_S1_PlPiS3__param_9,
	.param .u64 .ptr .align 1 _Z22DynamicPointPoolKerneliiiiPKfS0_iS0_PfS1_S1_PlPiS3__param_10,
	.param .u64 .ptr .align 1 _Z22DynamicPointPoolKerneliiiiPKfS0_iS0_PfS1_S1_PlPiS3__param_11,
	.param .u64 .ptr .align 1 _Z22DynamicPointPoolKerneliiiiPKfS0_iS0_PfS1_S1_PlPiS3__param_12,
	.param .u64 .ptr .align 1 _Z22DynamicPointPoolKerneliiiiPKfS0_iS0_PfS1_S1_PlPiS3__param_13
)
{
	.local .align 4 .b8 	__local_depot0[28];
	.reg .b64 	%SP;
	.reg .b64 	%SPL;
	.reg .pred 	%p<54>;
	.reg .b32 	%r<138>;
	.reg .b32 	%f<95>;
	.reg .b64 	%rd<79>;
	.reg .b64 	%fd<5>;

	mov.u64 	%SPL, __local_depot0;
	ld.param.u32 	%r45, [_Z22DynamicPointPoolKerneliiiiPKfS0_iS0_PfS1_S1_PlPiS3__param_0];
	ld.param.u32 	%r47, [_Z22DynamicPointPoolKerneliiiiPKfS0_iS0_PfS1_S1_PlPiS3__param_3];
	ld.param.u64 	%rd24, [_Z22DynamicPointPoolKerneliiiiPKfS0_iS0_PfS1_S1_PlPiS3__param_4];
	ld.param.u64 	%rd25, [_Z22DynamicPointPoolKerneliiiiPKfS0_iS0_PfS1_S1_PlPiS3__param_5];
	ld.param.u64 	%rd26, [_Z22DynamicPointPoolKerneliiiiPKfS0_iS0_PfS1_S1_PlPiS3__param_7];
	ld.param.u64 	%rd27, [_Z22DynamicPointPoolKerneliiiiPKfS0_iS0_PfS1_S1_PlPiS3__param_8];
	ld.param.u64 	%rd30, [_Z22DynamicPointPoolKerneliiiiPKfS0_iS0_PfS1_S1_PlPiS3__param_11];
	add.u64 	%rd1, %SPL, 0;
	add.u64 	%rd2, %SPL, 0;
	mov.u32 	%r49, %ctaid.x;
	mov.u32 	%r1, %ntid.x;
	mov.u32 	%r50, %tid.x;
	mad.lo.s32 	%r123, %r49, %r1, %r50;
	setp.ge.s32 	%p2, %r123, %r45;
	@%p2 bra 	$L__BB0_29;
	cvta.to.global.u64 	%rd3, %rd26;
	cvta.to.global.u64 	%rd73, %rd25;
	cvta.to.global.u64 	%rd74, %rd24;
	mov.u32 	%r52, %nctaid.x;
	mul.lo.s32 	%r3, %r1, %r52;
	cvta.to.global.u64 	%rd6, %rd27;
	cvta.to.global.u64 	%rd7, %rd30;
$L__BB0_2:
	ld.param.u32 	%r121, [_Z22DynamicPointPoolKerneliiiiPKfS0_iS0_PfS1_S1_PlPiS3__param_2];
	div.s32 	%r7, %r123, %r121;
	mul.lo.s32 	%r53, %r7, %r121;
	sub.s32 	%r54, %r123, %r53;
	shl.b32 	%r55, %r54, 2;
	mul.wide.s32 	%rd35, %r55, 4;
	add.s64 	%rd73, %rd73, %rd35;
	mul.lo.s32 	%r56, %r7, 7;
	mul.wide.s32 	%rd36, %r56, 4;
	add.s64 	%rd74, %rd74, %rd36;
	ld.global.f32 	%f1, [%rd73];
	ld.global.f32 	%f2, [%rd73+4];
	ld.global.f32 	%f3, [%rd73+8];
	ld.global.f32 	%f28, [%rd74];
	ld.global.f32 	%f29, [%rd74+4];
	ld.global.f32 	%f30, [%rd74+8];
	ld.global.f32 	%f4, [%rd74+12];
	ld.global.f32 	%f5, [%rd74+16];
	ld.global.f32 	%f6, [%rd74+20];
	ld.global.f32 	%f7, [%rd74+24];
	ld.global.f32 	%f31, [%rd3+8];
	add.f32 	%f32, %f6, %f31;
	sub.f32 	%f8, %f3, %f30;
	sub.f32 	%f9, %f1, %f28;
	sub.f32 	%f10, %f2, %f29;
	mul.f32 	%f33, %f32, 0f3F000000;
	setp.gt.f32 	%p3, %f8, %f33;
	mul.f32 	%f34, %f32, 0fBF000000;
	setp.lt.f32 	%p4, %f8, %f34;
	abs.f32 	%f35, %f9;
	setp.gt.f32 	%p5, %f35, 0f41F00000;
	or.pred  	%p6, %p3, %p5;
	or.pred  	%p7, %p6, %p4;
	abs.f32 	%f37, %f10;
	setp.gt.f32 	%p8, %f37, 0f41F00000;
	or.pred  	%p9, %p7, %p8;
	@%p9 bra 	$L__BB0_28;
	ld.global.f32 	%f11, [%rd73+12];
	ld.global.f32 	%f12, [%rd3];
	ld.global.f32 	%f13, [%rd3+4];
	mul.f32 	%f39, %f7, 0f3F22F983;
	cvt.rni.s32.f32 	%r133, %f39;
	cvt.rn.f32.s32 	%f40, %r133;
	fma.rn.f32 	%f41, %f40, 0fBFC90FDA, %f7;
	fma.rn.f32 	%f42, %f40, 0fB3A22168, %f41;
	fma.rn.f32 	%f94, %f40, 0fA7C234C5, %f42;
	abs.f32 	%f15, %f7;
	setp.ltu.f32 	%p10, %f15, 0f47CE4780;
	mov.u32 	%r129, %r133;
	mov.f32 	%f93, %f94;
	@%p10 bra 	$L__BB0_11;
	setp.neu.f32 	%p11, %f15, 0f7F800000;
	@%p11 bra 	$L__BB0_6;
	mov.f32 	%f45, 0f00000000;
	mul.rn.f32 	%f93, %f7, %f45;
	mov.b32 	%r129, 0;
	bra.uni 	$L__BB0_11;
$L__BB0_6:
	mov.b32 	%r9, %f7;
	mov.b64 	%rd77, 0;
	mov.b32 	%r126, 0;
	mov.u64 	%rd75, __cudart_i2opi_f;
	mov.u64 	%rd76, %rd2;
$L__BB0_7:
	.pragma "nounroll";
	ld.global.nc.u32 	%r58, [%rd75];
	shl.b32 	%r59, %r9, 8;
	or.b32  	%r60, %r59, -2147483648;
	mad.wide.u32 	%rd39, %r58, %r60, %rd77;
	shr.u64 	%rd77, %rd39, 32;
	st.local.u32 	[%rd76], %rd39;
	add.s32 	%r126, %r126, 1;
	add.s64 	%rd76, %rd76, 4;
	add.s64 	%rd75, %rd75, 4;
	setp.ne.s32 	%p12, %r126, 6;
	@%p12 bra 	$L__BB0_7;
	shr.u32 	%r61, %r9, 23;
	st.local.u32 	[%rd2+24], %rd77;
	and.b32  	%r12, %r61, 31;
	and.b32  	%r62, %r61, 224;
	add.s32 	%r63, %r62, -128;
	shr.u32 	%r64, %r63, 5;
	mul.wide.u32 	%rd40, %r64, 4;
	sub.s64 	%rd18, %rd2, %rd40;
	ld.local.u32 	%r127, [%rd18+24];
	ld.local.u32 	%r128, [%rd18+20];
	setp.eq.s32 	%p13, %r12, 0;
	@%p13 bra 	$L__BB0_10;
	shf.l.wrap.b32 	%r127, %r128, %r127, %r12;
	ld.local.u32 	%r65, [%rd18+16];
	shf.l.wrap.b32 	%r128, %r65, %r128, %r12;
$L__BB0_10:
	shr.u32 	%r66, %r127, 30;
	shf.l.wrap.b32 	%r67, %r128, %r127, 2;
	shl.b32 	%r68, %r128, 2;
	shr.u32 	%r69, %r67, 31;
	add.s32 	%r70, %r69, %r66;
	neg.s32 	%r71, %r70;
	setp.lt.s32 	%p14, %r9, 0;
	selp.b32 	%r129, %r71, %r70, %p14;
	xor.b32  	%r72, %r67, %r9;
	shr.s32 	%r73, %r67, 31;
	xor.b32  	%r74, %r73, %r67;
	xor.b32  	%r75, %r73, %r68;
	cvt.u64.u32 	%rd41, %r74;
	shl.b64 	%rd42, %rd41, 32;
	cvt.u64.u32 	%rd43, %r75;
	or.b64  	%rd44, %rd42, %rd43;
	cvt.rn.f64.s64 	%fd1, %rd44;
	mul.f64 	%fd2, %fd1, 0d3BF921FB54442D19;
	cvt.rn.f32.f64 	%f43, %fd2;
	neg.f32 	%f44, %f43;
	setp.lt.s32 	%p15, %r72, 0;
	selp.f32 	%f93, %f44, %f43, %p15;
$L__BB0_11:
	add.s32 	%r77, %r129, 1;
	mul.rn.f32 	%f46, %f93, %f93;
	and.b32  	%r78, %r129, 1;
	setp.eq.b32 	%p17, %r78, 1;
	selp.f32 	%f47, %f93, 0f3F800000, %p17;
	fma.rn.f32 	%f48, %f46, %f47, 0f00000000;
	fma.rn.f32 	%f49, %f46, 0f37CBAC00, 0fBAB607ED;
	selp.f32 	%f50, 0fB94D4153, %f49, %p17;
	selp.f32 	%f51, 0f3C0885E4, 0f3D2AAABB, %p17;
	fma.rn.f32 	%f52, %f50, %f46, %f51;
	selp.f32 	%f53, 0fBE2AAAA8, 0fBEFFFFFF, %p17;
	fma.rn.f32 	%f54, %f52, %f46, %f53;
	fma.rn.f32 	%f55, %f54, %f48, %f47;
	and.b32  	%r79, %r77, 2;
	setp.eq.s32 	%p18, %r79, 0;
	mov.f32 	%f56, 0f00000000;
	sub.f32 	%f57, %f56, %f55;
	selp.f32 	%f19, %f55, %f57, %p18;
	@%p10 bra 	$L__BB0_19;
	setp.neu.f32 	%p19, %f15, 0f7F800000;
	@%p19 bra 	$L__BB0_14;
	mov.f32 	%f60, 0f00000000;
	mul.rn.f32 	%f94, %f7, %f60;
	mov.b32 	%r133, 0;
	bra.uni 	$L__BB0_19;
$L__BB0_14:
	mov.b32 	%r21, %f7;
	mov.b64 	%rd78, 0;
	mov.b32 	%r130, 0;
$L__BB0_15:
	.pragma "nounroll";
	mul.wide.u32 	%rd46, %r130, 4;
	mov.u64 	%rd47, __cudart_i2opi_f;
	add.s64 	%rd48, %rd47, %rd46;
	ld.global.nc.u32 	%r81, [%rd48];
	shl.b32 	%r82, %r21, 8;
	or.b32  	%r83, %r82, -2147483648;
	mad.wide.u32 	%rd49, %r81, %r83, %rd78;
	shr.u64 	%rd78, %rd49, 32;
	add.s64 	%rd50, %rd1, %rd46;
	st.local.u32 	[%rd50], %rd49;
	add.s32 	%r130, %r130, 1;
	setp.ne.s32 	%p20, %r130, 6;
	@%p20 bra 	$L__BB0_15;
	shr.u32 	%r84, %r21, 23;
	st.local.u32 	[%rd1+24], %rd78;
	and.b32  	%r24, %r84, 31;
	and.b32  	%r85, %r84, 224;
	add.s32 	%r86, %r85, -128;
	shr.u32 	%r87, %r86, 5;
	mul.wide.u32 	%rd51, %r87, 4;
	sub.s64 	%rd21, %rd1, %rd51;
	ld.local.u32 	%r131, [%rd21+24];
	ld.local.u32 	%r132, [%rd21+20];
	setp.eq.s32 	%p21, %r24, 0;
	@%p21 bra 	$L__BB0_18;
	shf.l.wrap.b32 	%r131, %r132, %r131, %r24;
	ld.local.u32 	%r88, [%rd21+16];
	shf.l.wrap.b32 	%r132, %r88, %r132, %r24;
$L__BB0_18:
	shr.u32 	%r89, %r131, 30;
	shf.l.wrap.b32 	%r90, %r132, %r131, 2;
	shl.b32 	%r91, %r132, 2;
	shr.u32 	%r92, %r90, 31;
	add.s32 	%r93, %r92, %r89;
	neg.s32 	%r94, %r93;
	setp.lt.s32 	%p22, %r21, 0;
	selp.b32 	%r133, %r94, %r93, %p22;
	xor.b32  	%r95, %r90, %r21;
	shr.s32 	%r96, %r90, 31;
	xor.b32  	%r97, %r96, %r90;
	xor.b32  	%r98, %r96, %r91;
	cvt.u64.u32 	%rd52, %r97;
	shl.b64 	%rd53, %rd52, 32;
	cvt.u64.u32 	%rd54, %r98;
	or.b64  	%rd55, %rd53, %rd54;
	cvt.rn.f64.s64 	%fd3, %rd55;
	mul.f64 	%fd4, %fd3, 0d3BF921FB54442D19;
	cvt.rn.f32.f64 	%f58, %fd4;
	neg.f32 	%f59, %f58;
	setp.lt.s32 	%p23, %r95, 0;
	selp.f32 	%f94, %f59, %f58, %p23;
$L__BB0_19:
	mul.rn.f32 	%f61, %f94, %f94;
	and.b32  	%r100, %r133, 1;
	setp.eq.b32 	%p24, %r100, 1;
	selp.f32 	%f62, 0f3F800000, %f94, %p24;
	fma.rn.f32 	%f63, %f61, %f62, 0f00000000;
	fma.rn.f32 	%f64, %f61, 0f37CBAC00, 0fBAB607ED;
	selp.f32 	%f65, %f64, 0fB94D4153, %p24;
	selp.f32 	%f66, 0f3D2AAABB, 0f3C0885E4, %p24;
	fma.rn.f32 	%f67, %f65, %f61, %f66;
	selp.f32 	%f68, 0fBEFFFFFF, 0fBE2AAAA8, %p24;
	fma.rn.f32 	%f69, %f67, %f61, %f68;
	fma.rn.f32 	%f70, %f69, %f63, %f62;
	and.b32  	%r101, %r133, 2;
	setp.eq.s32 	%p25, %r101, 0;
	mov.f32 	%f71, 0f00000000;
	sub.f32 	%f72, %f71, %f70;
	selp.f32 	%f73, %f70, %f72, %p25;
	mul.f32 	%f74, %f9, %f19;
	mul.f32 	%f75, %f10, %f73;
	sub.f32 	%f23, %f74, %f75;
	mul.f32 	%f76, %f9, %f73;
	fma.rn.f32 	%f24, %f10, %f19, %f76;
	mul.f32 	%f77, %f4, 0fBF000000;
	setp.leu.f32 	%p26, %f23, %f77;
	mul.f32 	%f25, %f4, 0f3F000000;
	setp.geu.f32 	%p27, %f23, %f25;
	or.pred  	%p28, %p26, %p27;
	mul.f32 	%f78, %f5, 0fBF000000;
	setp.leu.f32 	%p29, %f24, %f78;
	mul.f32 	%f26, %f5, 0f3F000000;
	setp.geu.f32 	%p30, %f24, %f26;
	or.pred  	%p31, %p29, %p30;
	or.pred  	%p33, %p28, %p31;
	mul.f32 	%f79, %f6, 0fBF000000;
	setp.leu.f32 	%p34, %f8, %f79;
	or.pred  	%p35, %p34, %p33;
	mul.f32 	%f27, %f6, 0f3F000000;
	setp.geu.f32 	%p36, %f8, %f27;
	or.pred  	%p1, %p36, %p35;
	not.pred 	%p37, %p1;
	@%p37 bra 	$L__BB0_21;
	add.f32 	%f80, %f4, %f12;
	add.f32 	%f81, %f5, %f13;
	mul.f32 	%f82, %f80, 0fBF000000;
	setp.gt.f32 	%p38, %f23, %f82;
	mul.f32 	%f83, %f80, 0f3F000000;
	setp.lt.f32 	%p39, %f23, %f83;
	and.pred  	%p40, %p38, %p39;
	mul.f32 	%f84, %f81, 0fBF000000;
	setp.gt.f32 	%p41, %f24, %f84;
	mul.f32 	%f85, %f81, 0f3F000000;
	setp.lt.f32 	%p42, %f24, %f85;
	and.pred  	%p43, %p41, %p42;
	and.pred  	%p45, %p40, %p43;
	not.pred 	%p46, %p45;
	@%p46 bra 	$L__BB0_28;
$L__BB0_21:
	ld.param.u64 	%rd72, [_Z22DynamicPointPoolKerneliiiiPKfS0_iS0_PfS1_S1_PlPiS3__param_13];
	cvt.s64.s32 	%rd22, %r7;
	cvta.to.global.u64 	%rd56, %rd72;
	mul.wide.s32 	%rd57, %r7, 4;
	add.s64 	%rd23, %rd56, %rd57;
	ld.global.u32 	%r102, [%rd23];
	setp.gt.s32 	%p47, %r102, %r47;
	@%p47 bra 	$L__BB0_29;
	// begin inline asm
	activemask.b32 %r103;
	// end inline asm
	// begin inline asm
	mov.u32 %r104, %lanemask_lt;
	// end inline asm
	and.b32  	%r35, %r104, %r103;
	setp.ne.s32 	%p48, %r35, 0;
	@%p48 bra 	$L__BB0_24;
	popc.b32 	%r105, %r103;
	atom.global.add.u32 	%r137, [%rd23], %r105;
$L__BB0_24:
	brev.b32 	%r106, %r103;
	bfind.shiftamt.u32 	%r107, %r106;
	shfl.sync.idx.b32	%r108|%p49, %r137, %r107, 31, %r103;
	popc.b32 	%r109, %r35;
	add.s32 	%r110, %r108, %r109;
	setp.gt.s32 	%p50, %r110, %r47;
	@%p50 bra 	$L__BB0_29;
	// begin inline asm
	activemask.b32 %r111;
	// end inline asm
	and.b32  	%r39, %r111, %r104;
	setp.ne.s32 	%p51, %r39, 0;
	@%p51 bra 	$L__BB0_27;
	ld.param.u64 	%rd71, [_Z22DynamicPointPoolKerneliiiiPKfS0_iS0_PfS1_S1_PlPiS3__param_12];
	popc.b32 	%r112, %r111;
	cvta.to.global.u64 	%rd58, %rd71;
	atom.global.add.u32 	%r136, [%rd58], %r112;
$L__BB0_27:
	ld.param.u64 	%rd70, [_Z22DynamicPointPoolKerneliiiiPKfS0_iS0_PfS1_S1_PlPiS3__param_10];
	ld.param.u64 	%rd69, [_Z22DynamicPointPoolKerneliiiiPKfS0_iS0_PfS1_S1_PlPiS3__param_9];
	ld.param.u32 	%r122, [_Z22DynamicPointPoolKerneliiiiPKfS0_iS0_PfS1_S1_PlPiS3__param_6];
	brev.b32 	%r113, %r111;
	bfind.shiftamt.u32 	%r114, %r113;
	shfl.sync.idx.b32	%r115|%p52, %r136, %r114, 31, %r111;
	popc.b32 	%r116, %r39;
	add.s32 	%r117, %r115, %r116;
	mul.lo.s32 	%r118, %r117, 3;
	mul.wide.s32 	%rd59, %r118, 4;
	add.s64 	%rd60, %rd6, %rd59;
	st.global.f32 	[%rd60], %f1;
	st.global.f32 	[%rd60+4], %f2;
	st.global.f32 	[%rd60+8], %f3;
	cvta.to.global.u64 	%rd61, %rd69;
	mul.wide.s32 	%rd62, %r117, 4;
	add.s64 	%rd63, %rd61, %rd62;
	st.global.f32 	[%rd63], %f11;
	mul.wide.s32 	%rd64, %r117, 8;
	add.s64 	%rd65, %rd7, %rd64;
	st.global.u64 	[%rd65], %rd22;
	mul.lo.s32 	%r119, %r117, %r122;
	cvta.to.global.u64 	%rd66, %rd70;
	mul.wide.s32 	%rd67, %r119, 4;
	add.s64 	%rd68, %rd66, %rd67;
	st.global.f32 	[%rd68], %f23;
	st.global.f32 	[%rd68+4], %f24;
	st.global.f32 	[%rd68+8], %f8;
	add.f32 	%f86, %f25, %f23;
	st.global.f32 	[%rd68+12], %f86;
	add.f32 	%f87, %f26, %f24;
	st.global.f32 	[%rd68+16], %f87;
	add.f32 	%f88, %f8, %f27;
	st.global.f32 	[%rd68+20], %f88;
	sub.f32 	%f89, %f25, %f23;
	st.global.f32 	[%rd68+24], %f89;
	sub.f32 	%f90, %f26, %f24;
	st.global.f32 	[%rd68+28], %f90;
	sub.f32 	%f91, %f27, %f8;
	st.global.f32 	[%rd68+32], %f91;
	selp.u32 	%r120, 1, 0, %p1;
	cvt.rn.f32.u32 	%f92, %r120;
	st.global.f32 	[%rd68+36], %f92;
$L__BB0_28:
	add.s32 	%r123, %r123, %r3;
	setp.lt.s32 	%p53, %r123, %r45;
	@%p53 bra 	$L__BB0_2;
$L__BB0_29:
	ret;

}
	// .globl	_ZN3cub18CUB_300001_SM_10006detail11EmptyKernelIvEEvv
.visible .entry _ZN3cub18CUB_300001_SM_10006detail11EmptyKernelIvEEvv()
{


	ret;

}


// ===== COMPILED SASS (sm_100) =====

	.target	sm_100

	.elftype	@"ET_EXEC"


//--------------------- .note.nv.tkinfo           --------------------------
	.section	.note.nv.tkinfo,"",@"SHT_NOTE"
	.sectionflags	@"SHF_NOTE_NV_TKINFO"
	.tkinfo
        /*0018*/ 	.word	0x00000002
        /*0030*/ 	.string	""
        /*0030*/ 	.string	"ptxas"
        /*0030*/ 	.string	"Cuda compilation tools, release 13.0, V13.0.88"
        /*0030*/ 	.string	"Build cuda_13.0.r13.0/compiler.36424714_0"
        /*0030*/ 	.string	"-arch sm_100 -m 64 "



//--------------------- .note.nv.cuinfo           --------------------------
	.section	.note.nv.cuinfo,"",@"SHT_NOTE"
	.sectionflags	@"SHF_NOTE_NV_CUINFO"
        /*0018*/ 	.short	0x0002
        /*001a*/ 	.short	0x0064
        /*001c*/ 	.short	0x0082
	.zero		2


//--------------------- .nv.info                  --------------------------
	.section	.nv.info,"",@"SHT_CUDA_INFO"
	.align	4


	//----- nvinfo : EIATTR_REGCOUNT
	.align		4
        /*0000*/ 	.byte	0x04, 0x2f
        /*0002*/ 	.short	(.L_47 - .L_46)
	.align		4
.L_46:
        /*0004*/ 	.word	index@(_Z22DynamicPointPoolKerneliiiiPKfS0_iS0_PfS1_S1_PlPiS3_)
        /*0008*/ 	.word	0x0000002e


	//----- nvinfo : EIATTR_FRAME_SIZE
	.align		4
.L_47:
        /*000c*/ 	.byte	0x04, 0x11
        /*000e*/ 	.short	(.L_49 - .L_48)
	.align		4
.L_48:
        /*0010*/ 	.word	index@(_Z22DynamicPointPoolKerneliiiiPKfS0_iS0_PfS1_S1_PlPiS3_)
        /*0014*/ 	.word	0x00000000


	//----- nvinfo : EIATTR_REGCOUNT
	.align		4
.L_49:
        /*0018*/ 	.byte	0x04, 0x2f
        /*001a*/ 	.short	(.L_51 - .L_50)
	.align		4
.L_50:
        /*001c*/ 	.word	index@(_ZN3cub18CUB_300001_SM_10006detail11EmptyKernelIvEEvv)
        /*0020*/ 	.word	0x00000004


	//----- nvinfo : EIATTR_FRAME_SIZE
	.align		4
.L_51:
        /*0024*/ 	.byte	0x04, 0x11
        /*0026*/ 	.short	(.L_53 - .L_52)
	.align		4
.L_52:
        /*0028*/ 	.word	index@(_ZN3cub18CUB_300001_SM_10006detail11EmptyKernelIvEEvv)
        /*002c*/ 	.word	0x00000000


	//----- nvinfo : EIATTR_MIN_STACK_SIZE
	.align		4
.L_53:
        /*0030*/ 	.byte	0x04, 0x12
        /*0032*/ 	.short	(.L_55 - .L_54)
	.align		4
.L_54:
        /*0034*/ 	.word	index@(_ZN3cub18CUB_300001_SM_10006detail11EmptyKernelIvEEvv)
        /*0038*/ 	.word	0x00000000


	//----- nvinfo : EIATTR_MIN_STACK_SIZE
	.align		4
.L_55:
        /*003c*/ 	.byte	0x04, 0x12
        /*003e*/ 	.short	(.L_57 - .L_56)
	.align		4
.L_56:
        /*0040*/ 	.word	index@(_Z22DynamicPointPoolKerneliiiiPKfS0_iS0_PfS1_S1_PlPiS3_)
        /*0044*/ 	.word	0x00000000
.L_57:


//--------------------- .nv.compat                --------------------------
	.section	.nv.compat,"",@"SHT_CUDA_COMPAT_INFO"
	.align	4
        /*0000*/ 	.byte	0x02, 0x09, 0x00, 0x00, 0x02, 0x02, 0x01, 0x00, 0x02, 0x05, 0x05, 0x00, 0x03, 0x07, 0x01, 0x01
        /*0010*/ 	.byte	0x02, 0x03, 0x00, 0x00, 0x02, 0x06, 0x01, 0x00, 0x04, 0x0b, 0x08, 0x00, 0x01, 0x00, 0x00, 0x00
        /*0020*/ 	.byte	0x00, 0x00, 0x00, 0x00


//--------------------- .nv.info._ZN3cub18CUB_300001_SM_10006detail11EmptyKernelIvEEvv --------------------------
	.section	.nv.info._ZN3cub18CUB_300001_SM_10006detail11EmptyKernelIvEEvv,"",@"SHT_CUDA_INFO"
	.sectionflags	@""
	.align	4


	//----- nvinfo : EIATTR_CUDA_API_VERSION
	.align		4
        /*0000*/ 	.byte	0x04, 0x37
        /*0002*/ 	.short	(.L_59 - .L_58)
.L_58:
        /*0004*/ 	.word	0x00000082


	//----- nvinfo : EIATTR_SPARSE_MMA_MASK
	.align		4
.L_59:
        /*0008*/ 	.byte	0x03, 0x50
        /*000a*/ 	.short	0x0000


	//----- nvinfo : EIATTR_MAXREG_COUNT
	.align		4
        /*000c*/ 	.byte	0x03, 0x1b
        /*000e*/ 	.short	0x00ff


	//----- nvinfo : EIATTR_MERCURY_ISA_VERSION
	.align		4
        /*0010*/ 	.byte	0x03, 0x5f
        /*0012*/ 	.short	0x0101


	//----- nvinfo : EIATTR_VRC_CTA_INIT_COUNT
	.align		4
        /*0014*/ 	.byte	0x02, 0x4a
	.zero		1
	.zero		1


	//----- nvinfo : EIATTR_EXIT_INSTR_OFFSETS
	.align		4
        /*0018*/ 	.byte	0x04, 0x1c
        /*001a*/ 	.short	(.L_61 - .L_60)


	//   ....[0]....
.L_60:
        /*001c*/ 	.word	0x00000010


	//----- nvinfo : EIATTR_SW_WAR
	.align		4
.L_61:
        /*0020*/ 	.byte	0x04, 0x36
        /*0022*/ 	.short	(.L_63 - .L_62)
.L_62:
        /*0024*/ 	.word	0x00000008
.L_63:


//--------------------- .nv.info._Z22DynamicPointPoolKerneliiiiPKfS0_iS0_PfS1_S1_PlPiS3_ --------------------------
	.section	.nv.info._Z22DynamicPointPoolKerneliiiiPKfS0_iS0_PfS1_S1_PlPiS3_,"",@"SHT_CUDA_INFO"
	.sectionflags	@""
	.align	4


	//----- nvinfo : EIATTR_CUDA_API_VERSION
	.align		4
        /*0000*/ 	.byte	0x04, 0x37
        /*0002*/ 	.short	(.L_65 - .L_64)
.L_64:
        /*0004*/ 	.word	0x00000082


	//----- nvinfo : EIATTR_KPARAM_INFO
	.align		4
.L_65:
        /*0008*/ 	.byte	0x04, 0x17
        /*000a*/ 	.short	(.L_67 - .L_66)
.L_66:
        /*000c*/ 	.word	0x00000000
        /*0010*/ 	.short	0x000d
        /*0012*/ 	.short	0x0058
        /*0014*/ 	.byte	0x00, 0xf5, 0x21, 0x00


	//----- nvinfo : EIATTR_KPARAM_INFO
	.align		4
.L_67:
        /*0018*/ 	.byte	0x04, 0x17
        /*001a*/ 	.short	(.L_69 - .L_68)
.L_68:
        /*001c*/ 	.word	0x00000000
        /*0020*/ 	.short	0x000c
        /*0022*/ 	.short	0x0050
        /*0024*/ 	.byte	0x00, 0xf5, 0x21, 0x00


	//----- nvinfo : EIATTR_KPARAM_INFO
	.align		4
.L_69:
        /*0028*/ 	.byte	0x04, 0x17
        /*002a*/ 	.short	(.L_71 - .L_70)
.L_70:
        /*002c*/ 	.word	0x00000000
        /*0030*/ 	.short	0x000b
        /*0032*/ 	.short	0x0048
        /*0034*/ 	.byte	0x00, 0xf5, 0x21, 0x00


	//----- nvinfo : EIATTR_KPARAM_INFO
	.align		4
.L_71:
        /*0038*/ 	.byte	0x04, 0x17
        /*003a*/ 	.short	(.L_73 - .L_72)
.L_72:
        /*003c*/ 	.word	0x00000000
        /*0040*/ 	.short	0x000a
        /*0042*/ 	.short	0x0040
        /*0044*/ 	.byte	0x00, 0xf5, 0x21, 0x00


	//----- nvinfo : EIATTR_KPARAM_INFO
	.align		4
.L_73:
        /*0048*/ 	.byte	0x04, 0x17
        /*004a*/ 	.short	(.L_75 - .L_74)
.L_74:
        /*004c*/ 	.word	0x00000000
        /*0050*/ 	.short	0x0009
        /*0052*/ 	.short	0x0038
        /*0054*/ 	.byte	0x00, 0xf5, 0x21, 0x00


	//----- nvinfo : EIATTR_KPARAM_INFO
	.align		4
.L_75:
        /*0058*/ 	.byte	0x04, 0x17
        /*005a*/ 	.short	(.L_77 - .L_76)
.L_76:
        /*005c*/ 	.word	0x00000000
        /*0060*/ 	.short	0x0008
        /*0062*/ 	.short	0x0030
        /*0064*/ 	.byte	0x00, 0xf5, 0x21, 0x00


	//----- nvinfo : EIATTR_KPARAM_INFO
	.align		4
.L_77:
        /*0068*/ 	.byte	0x04, 0x17
        /*006a*/ 	.short	(.L_79 - .L_78)
.L_78:
        /*006c*/ 	.word	0x00000000
        /*0070*/ 	.short	0x0007
        /*0072*/ 	.short	0x0028
        /*0074*/ 	.byte	0x00, 0xf5, 0x21, 0x00


	//----- nvinfo : EIATTR_KPARAM_INFO
	.align		4
.L_79:
        /*0078*/ 	.byte	0x04, 0x17
        /*007a*/ 	.short	(.L_81 - .L_80)
.L_80:
        /*007c*/ 	.word	0x00000000
        /*0080*/ 	.short	0x0006
        /*0082*/ 	.short	0x0020
        /*0084*/ 	.byte	0x00, 0xf0, 0x11, 0x00


	//----- nvinfo : EIATTR_KPARAM_INFO
	.align		4
.L_81:
        /*0088*/ 	.byte	0x04, 0x17
        /*008a*/ 	.short	(.L_83 - .L_82)
.L_82:
        /*008c*/ 	.word	0x00000000
        /*0090*/ 	.short	0x0005
        /*0092*/ 	.short	0x0018
        /*0094*/ 	.byte	0x00, 0xf5, 0x21, 0x00


	//----- nvinfo : EIATTR_KPARAM_INFO
	.align		4
.L_83:
        /*0098*/ 	.byte	0x04, 0x17
        /*009a*/ 	.short	(.L_85 - .L_84)
.L_84:
        /*009c*/ 	.word	0x00000000
        /*00a0*/ 	.short	0x0004
        /*00a2*/ 	.short	0x0010
        /*00a4*/ 	.byte	0x00, 0xf5, 0x21, 0x00


	//----- nvinfo : EIATTR_KPARAM_INFO
	.align		4
.L_85:
        /*00a8*/ 	.byte	0x04, 0x17
        /*00aa*/ 	.short	(.L_87 - .L_86)
.L_86:
        /*00ac*/ 	.word	0x00000000
        /*00b0*/ 	.short	0x0003
        /*00b2*/ 	.short	0x000c
        /*00b4*/ 	.byte	0x00, 0xf0, 0x11, 0x00


	//----- nvinfo : EIATTR_KPARAM_INFO
	.align		4
.L_87:
        /*00b8*/ 	.byte	0x04, 0x17
        /*00ba*/ 	.short	(.L_89 - .L_88)
.L_88:
        /*00bc*/ 	.word	0x00000000
        /*00c0*/ 	.short	0x0002
        /*00c2*/ 	.short	0x0008
        /*00c4*/ 	.byte	0x00, 0xf0, 0x11, 0x00


	//----- nvinfo : EIATTR_KPARAM_INFO
	.align		4
.L_89:
        /*00c8*/ 	.byte	0x04, 0x17
        /*00ca*/ 	.short	(.L_91 - .L_90)
.L_90:
        /*00cc*/ 	.word	0x00000000
        /*00d0*/ 	.short	0x0001
        /*00d2*/ 	.short	0x0004
        /*00d4*/ 	.byte	0x00, 0xf0, 0x11, 0x00


	//----- nvinfo : EIATTR_KPARAM_INFO
	.align		4
.L_91:
        /*00d8*/ 	.byte	0x04, 0x17
        /*00da*/ 	.short	(.L_93 - .L_92)
.L_92:
        /*00dc*/ 	.word	0x00000000
        /*00e0*/ 	.short	0x0000
        /*00e2*/ 	.short	0x0000
        /*00e4*/ 	.byte	0x00, 0xf0, 0x11, 0x00


	//----- nvinfo : EIATTR_SPARSE_MMA_MASK
	.align		4
.L_93:
        /*00e8*/ 	.byte	0x03, 0x50
        /*00ea*/ 	.short	0x0000


	//----- nvinfo : EIATTR_MAXREG_COUNT
	.align		4
        /*00ec*/ 	.byte	0x03, 0x1b
        /*00ee*/ 	.short	0x00ff


	//----- nvinfo : EIATTR_MERCURY_ISA_VERSION
	.align		4
        /*00f0*/ 	.byte	0x03, 0x5f
        /*00f2*/ 	.short	0x0101


	//----- nvinfo : EIATTR_INT_WARP_WIDE_INSTR_OFFSETS
	.align		4
        /*00f4*/ 	.byte	0x04, 0x31
        /*00f6*/ 	.short	(.L_95 - .L_94)


	//   ....[0]....
.L_94:
        /*00f8*/ 	.word	0x00001690


	//   ....[1]....
        /*00fc*/ 	.word	0x000016b0


	//   ....[2]....
        /*0100*/ 	.word	0x000016c0


	//   ....[3]....
        /*0104*/ 	.word	0x000017c0


	//   ....[4]....
        /*0108*/ 	.word	0x00001810


	//   ....[5]....
        /*010c*/ 	.word	0x00001850


	//   ....[6]....
        /*0110*/ 	.word	0x00001880


	//   ....[7]....
        /*0114*/ 	.word	0x000018a0


	//   ....[8]....
        /*0118*/ 	.word	0x000018c0


	//   ....[9]....
        /*011c*/ 	.word	0x000018f0


	//   ....[10]....
        /*0120*/ 	.word	0x00001900


	//   ....[11]....
        /*0124*/ 	.word	0x00001930


	//   ....[12]....
        /*0128*/ 	.word	0x00001950


	//   ....[13]....
        /*012c*/ 	.word	0x00001960


	//----- nvinfo : EIATTR_COOP_GROUP_MASK_REGIDS
	.align		4
.L_95:
        /*0130*/ 	.byte	0x04, 0x29
        /*0132*/ 	.short	(.L_97 - .L_96)


	//   ....[0]....
.L_96:
        /*0134*/ 	.word	0x0500000e


	//   ....[1]....
        /*0138*/ 	.word	0x0500000f


	//   ....[2]....
        /*013c*/ 	.word	0x0500000e


	//   ....[3]....
        /*0140*/ 	.word	0x0500000e


	//----- nvinfo : EIATTR_COOP_GROUP_INSTR_OFFSETS
	.align		4
.L_97:
        /*0144*/ 	.byte	0x04, 0x28
        /*0146*/ 	.short	(.L_99 - .L_98)


	//   ....[0]....
.L_98:
        /*0148*/ 	.word	0x00001720


	//   ....[1]....
        /*014c*/ 	.word	0x000019a0


	//   ....[2]....
        /*0150*/ 	.word	0x00001c80


	//   ....[3]....
        /*0154*/ 	.word	0x00001d20


	//----- nvinfo : EIATTR_VRC_CTA_INIT_COUNT
	.align		4
.L_99:
        /*0158*/ 	.byte	0x02, 0x4a
	.zero		1
	.zero		1


	//----- nvinfo : EIATTR_EXIT_INSTR_OFFSETS
	.align		4
        /*015c*/ 	.byte	0x04, 0x1c
        /*015e*/ 	.short	(.L_101 - .L_100)


	//   ....[0]....
.L_100:
        /*0160*/ 	.word	0x00000070


	//   ....[1]....
        /*0164*/ 	.word	0x00001600


	//   ....[2]....
        /*0168*/ 	.word	0x00001760


	//   ....[3]....
        /*016c*/ 	.word	0x00001c30


	//----- nvinfo : EIATTR_CRS_STACK_SIZE
	.align		4
.L_101:
        /*0170*/ 	.byte	0x04, 0x1e
        /*0172*/ 	.short	(.L_103 - .L_102)
.L_102:
        /*0174*/ 	.word	0x00000000


	//----- nvinfo : EIATTR_CBANK_PARAM_SIZE
	.align		4
.L_103:
        /*0178*/ 	.byte	0x03, 0x19
        /*017a*/ 	.short	0x0060


	//----- nvinfo : EIATTR_PARAM_CBANK
	.align		4
        /*017c*/ 	.byte	0x04, 0x0a
        /*017e*/ 	.short	(.L_105 - .L_104)
	.align		4
.L_104:
        /*0180*/ 	.word	index@(.nv.constant0._Z22DynamicPointPoolKerneliiiiPKfS0_iS0_PfS1_S1_PlPiS3_)
        /*0184*/ 	.short	0x0380
        /*0186*/ 	.short	0x0060


	//----- nvinfo : EIATTR_SW_WAR
	.align		4
.L_105:
        /*0188*/ 	.byte	0x04, 0x36
        /*018a*/ 	.short	(.L_107 - .L_106)
.L_106:
        /*018c*/ 	.word	0x00000008
.L_107:


//--------------------- .nv.callgraph             --------------------------
	.section	.nv.callgraph,"",@"SHT_CUDA_CALLGRAPH"
	.align	4
	.sectionentsize	8
	.align		4
        /*0000*/ 	.word	0x00000000
	.align		4
        /*0004*/ 	.word	0xffffffff
	.align		4
        /*0008*/ 	.word	0x00000000
	.align		4
        /*000c*/ 	.word	0xfffffffe
	.align		4
        /*0010*/ 	.word	0x00000000
	.align		4
        /*0014*/ 	.word	0xfffffffd
	.align		4
        /*0018*/ 	.word	0x00000000
	.align		4
        /*001c*/ 	.word	0xfffffffc


//--------------------- .nv.constant4             --------------------------
	.section	.nv.constant4,"a",@progbits
	.align	8
	.align		8
.nv.constant4:
        /*0000*/ 	.dword	_ZN34_INTERNAL_2cbb7a50_4_k_cu_d552f7b04cuda3std3__45__cpo5beginE
	.align		8
        /*0008*/ 	.dword	_ZN34_INTERNAL_2cbb7a50_4_k_cu_d552f7b04cuda3std3__45__cpo3endE
	.align		8
        /*0010*/ 	.dword	_ZN34_INTERNAL_2cbb7a50_4_k_cu_d552f7b04cuda3std3__45__cpo6cbeginE
	.align		8
        /*0018*/ 	.dword	_ZN34_INTERNAL_2cbb7a50_4_k_cu_d552f7b04cuda3std3__45__cpo4cendE
	.align		8
        /*0020*/ 	.dword	_ZN34_INTERNAL_2cbb7a50_4_k_cu_d552f7b04cuda3std3__45__cpo6rbeginE
	.align		8
        /*0028*/ 	.dword	_ZN34_INTERNAL_2cbb7a50_4_k_cu_d552f7b04cuda3std3__45__cpo4rendE
	.align		8
        /*0030*/ 	.dword	_ZN34_INTERNAL_2cbb7a50_4_k_cu_d552f7b04cuda3std3__45__cpo7crbeginE
	.align		8
        /*0038*/ 	.dword	_ZN34_INTERNAL_2cbb7a50_4_k_cu_d552f7b04cuda3std3__45__cpo5crendE
	.align		8
        /*0040*/ 	.dword	_ZN34_INTERNAL_2cbb7a50_4_k_cu_d552f7b04cuda3std3__436_GLOBAL__N__2cbb7a50_4_k_cu_d552f7b06ignoreE
	.align		8
        /*0048*/ 	.dword	_ZN34_INTERNAL_2cbb7a50_4_k_cu_d552f7b04cuda3std3__419piecewise_constructE
	.align		8
        /*0050*/ 	.dword	_ZN34_INTERNAL_2cbb7a50_4_k_cu_d552f7b04cuda3std3__48in_placeE
	.align		8
        /*0058*/ 	.dword	_ZN34_INTERNAL_2cbb7a50_4_k_cu_d552f7b04cuda3std3__420unreachable_sentinelE
	.align		8
        /*0060*/ 	.dword	_ZN34_INTERNAL_2cbb7a50_4_k_cu_d552f7b04cuda3std3__47nulloptE
	.align		8
        /*0068*/ 	.dword	_ZN34_INTERNAL_2cbb7a50_4_k_cu_d552f7b04cuda3std3__48unexpectE
	.align		8
        /*0070*/ 	.dword	_ZN34_INTERNAL_2cbb7a50_4_k_cu_d552f7b04cuda3std6ranges3__45__cpo4swapE
	.align		8
        /*0078*/ 	.dword	_ZN34_INTERNAL_2cbb7a50_4_k_cu_d552f7b04cuda3std6ranges3__45__cpo9iter_moveE
	.align		8
        /*0080*/ 	.dword	_ZN34_INTERNAL_2cbb7a50_4_k_cu_d552f7b04cuda3std6ranges3__45__cpo5beginE
	.align		8
        /*0088*/ 	.dword	_ZN34_INTERNAL_2cbb7a50_4_k_cu_d552f7b04cuda3std6ranges3__45__cpo3endE
	.align		8
        /*0090*/ 	.dword	_ZN34_INTERNAL_2cbb7a50_4_k_cu_d552f7b04cuda3std6ranges3__45__cpo6cbeginE
	.align		8
        /*0098*/ 	.dword	_ZN34_INTERNAL_2cbb7a50_4_k_cu_d552f7b04cuda3std6ranges3__45__cpo4cendE
	.align		8
        /*00a0*/ 	.dword	_ZN34_INTERNAL_2cbb7a50_4_k_cu_d552f7b04cuda3std6ranges3__45__cpo7advanceE
	.align		8
        /*00a8*/ 	.dword	_ZN34_INTERNAL_2cbb7a50_4_k_cu_d552f7b04cuda3std6ranges3__45__cpo9iter_swapE
	.align		8
        /*00b0*/ 	.dword	_ZN34_INTERNAL_2cbb7a50_4_k_cu_d552f7b04cuda3std6ranges3__45__cpo4nextE
	.align		8
        /*00b8*/ 	.dword	_ZN34_INTERNAL_2cbb7a50_4_k_cu_d552f7b04cuda3std6ranges3__45__cpo4prevE
	.align		8
        /*00c0*/ 	.dword	_ZN34_INTERNAL_2cbb7a50_4_k_cu_d552f7b04cuda3std6ranges3__45__cpo4dataE
	.align		8
        /*00c8*/ 	.dword	_ZN34_INTERNAL_2cbb7a50_4_k_cu_d552f7b04cuda3std6ranges3__45__cpo5cdataE
	.align		8
        /*00d0*/ 	.dword	_ZN34_INTERNAL_2cbb7a50_4_k_cu_d552f7b04cuda3std6ranges3__45__cpo4sizeE
	.align		8
        /*00d8*/ 	.dword	_ZN34_INTERNAL_2cbb7a50_4_k_cu_d552f7b04cuda3std6ranges3__45__cpo5ssizeE
	.align		8
        /*00e0*/ 	.dword	_ZN34_INTERNAL_2cbb7a50_4_k_cu_d552f7b04cuda3std6ranges3__45__cpo8distanceE
	.align		8
        /*00e8*/ 	.dword	_ZN34_INTERNAL_2cbb7a50_4_k_cu_d552f7b06thrust24THRUST_300001_SM_1000_NS8cuda_cub3parE
	.align		8
        /*00f0*/ 	.dword	_ZN34_INTERNAL_2cbb7a50_4_k_cu_d552f7b06thrust24THRUST_300001_SM_1000_NS8cuda_cub10par_nosyncE
	.align		8
        /*00f8*/ 	.dword	_ZN34_INTERNAL_2cbb7a50_4_k_cu_d552f7b06thrust24THRUST_300001_SM_1000_NS6system6detail10sequential3seqE
	.align		8
        /*0100*/ 	.dword	_ZN34_INTERNAL_2cbb7a50_4_k_cu_d552f7b06thrust24THRUST_300001_SM_1000_NS6system3cpp3parE
	.align		8
        /*0108*/ 	.dword	_ZN34_INTERNAL_2cbb7a50_4_k_cu_d552f7b06thrust24THRUST_300001_SM_1000_NS12placeholders2_1E
	.align		8
        /*0110*/ 	.dword	_ZN34_INTERNAL_2cbb7a50_4_k_cu_d552f7b06thrust24THRUST_300001_SM_1000_NS12placeholders2_2E
	.align		8
        /*0118*/ 	.dword	_ZN34_INTERNAL_2cbb7a50_4_k_cu_d552f7b06thrust24THRUST_300001_SM_1000_NS12placeholders2_3E
	.align		8
        /*0120*/ 	.dword	_ZN34_INTERNAL_2cbb7a50_4_k_cu_d552f7b06thrust24THRUST_300001_SM_1000_NS12placeholders2_4E
	.align		8
        /*0128*/ 	.dword	_ZN34_INTERNAL_2cbb7a50_4_k_cu_d552f7b06thrust24THRUST_300001_SM_1000_NS12placeholders2_5E
	.align		8
        /*0130*/ 	.dword	_ZN34_INTERNAL_2cbb7a50_4_k_cu_d552f7b06thrust24THRUST_300001_SM_1000_NS12placeholders2_6E
	.align		8
        /*0138*/ 	.dword	_ZN34_INTERNAL_2cbb7a50_4_k_cu_d552f7b06thrust24THRUST_300001_SM_1000_NS12placeholders2_7E
	.align		8
        /*0140*/ 	.dword	_ZN34_INTERNAL_2cbb7a50_4_k_cu_d552f7b06thrust24THRUST_300001_SM_1000_NS12placeholders2_8E
	.align		8
        /*0148*/ 	.dword	_ZN34_INTERNAL_2cbb7a50_4_k_cu_d552f7b06thrust24THRUST_300001_SM_1000_NS12placeholders2_9E
	.align		8
        /*0150*/ 	.dword	_ZN34_INTERNAL_2cbb7a50_4_k_cu_d552f7b06thrust24THRUST_300001_SM_1000_NS12placeholders3_10E
	.align		8
        /*0158*/ 	.dword	_ZN34_INTERNAL_2cbb7a50_4_k_cu_d552f7b06thrust24THRUST_300001_SM_1000_NS3seqE
	.align		8
        /*0160*/ 	.dword	_ZN34_INTERNAL_2cbb7a50_4_k_cu_d552f7b06thrust24THRUST_300001_SM_1000_NS6deviceE
	.align		8
        /*0168*/ 	.dword	__cudart_i2opi_f


//--------------------- .text._ZN3cub18CUB_300001_SM_10006detail11EmptyKernelIvEEvv --------------------------
	.section	.text._ZN3cub18CUB_300001_SM_10006detail11EmptyKernelIvEEvv,"ax",@progbits
	.align	128
        .global         _ZN3cub18CUB_300001_SM_10006detail11EmptyKernelIvEEvv
        .type           _ZN3cub18CUB_300001_SM_10006detail11EmptyKernelIvEEvv,@function
        .size           _ZN3cub18CUB_300001_SM_10006detail11EmptyKernelIvEEvv,(.L_x_31 - _ZN3cub18CUB_300001_SM_10006detail11EmptyKernelIvEEvv)
        .other          _ZN3cub18CUB_300001_SM_10006detail11EmptyKernelIvEEvv,@"STO_CUDA_ENTRY STV_DEFAULT"
_ZN3cub18CUB_300001_SM_10006detail11EmptyKernelIvEEvv:
.text._ZN3cub18CUB_300001_SM_10006detail11EmptyKernelIvEEvv:
[----:B------:R-:W-:Y:S01]  /*0000*/  LDC R1, c[0x0][0x37c] ;  /* 0x0000df00ff017b82 */ /* 0x000fe20000000800 */
[----:B------:R-:W-:Y:S05]  /*0010*/  EXIT ;  /* 0x000000000000794d */ /* 0x000fea0003800000 */
.L_x_0:
[----:B------:R-:W-:-:S00]  /*0020*/  BRA `(.L_x_0) ;  /* 0xfffffffc00fc7947 */ /* 0x000fc0000383ffff */
[----:B------:R-:W-:-:S00]  /*0030*/  NOP ;  /* 0x0000000000007918 */ /* 0x000fc00000000000 */
        /* <DEDUP_REMOVED lines=12> */
.L_x_31:


//--------------------- .text._Z22DynamicPointPoolKerneliiiiPKfS0_iS0_PfS1_S1_PlPiS3_ --------------------------
	.section	.text._Z22DynamicPointPoolKerneliiiiPKfS0_iS0_PfS1_S1_PlPiS3_,"ax",@progbits
	.align	128
        .global         _Z22DynamicPointPoolKerneliiiiPKfS0_iS0_PfS1_S1_PlPiS3_
        .type           _Z22DynamicPointPoolKerneliiiiPKfS0_iS0_PfS1_S1_PlPiS3_,@function
        .size           _Z22DynamicPointPoolKerneliiiiPKfS0_iS0_PfS1_S1_PlPiS3_,(.L_x_32 - _Z22DynamicPointPoolKerneliiiiPKfS0_iS0_PfS1_S1_PlPiS3_)
        .other          _Z22DynamicPointPoolKerneliiiiPKfS0_iS0_PfS1_S1_PlPiS3_,@"STO_CUDA_ENTRY STV_DEFAULT"
_Z22DynamicPointPoolKerneliiiiPKfS0_iS0_PfS1_S1_PlPiS3_:
.text._Z22DynamicPointPoolKerneliiiiPKfS0_iS0_PfS1_S1_PlPiS3_:
[----:B------:R-:W-:Y:S01]  /*0000*/  LDC R1, c[0x0][0x37c] ;  /* 0x0000df00ff017b82 */ /* 0x000fe20000000800 */
[----:B------:R-:W0:Y:S07]  /*0010*/  S2R R0, SR_TID.X ;  /* 0x0000000000007919 */ /* 0x000e2e0000002100 */
[----:B------:R-:W0:Y:S01]  /*0020*/  S2UR UR4, SR_CTAID.X ;  /* 0x00000000000479c3 */ /* 0x000e220000002500 */
[----:B------:R-:W1:Y:S07]  /*0030*/  LDCU UR5, c[0x0][0x380] ;  /* 0x00007000ff0577ac */ /* 0x000e6e0008000800 */
[----:B------:R-:W0:Y:S02]  /*0040*/  LDC R3, c[0x0][0x360] ;  /* 0x0000d800ff037b82 */ /* 0x000e240000000800 */
[----:B0-----:R-:W-:-:S05]  /*0050*/  IMAD R0, R3, UR4, R0 ;  /* 0x0000000403007c24 */ /* 0x001fca000f8e0200 */
[----:B-1----:R-:W-:-:S13]  /*0060*/  ISETP.GE.AND P0, PT, R0, UR5, PT ;  /* 0x0000000500007c0c */ /* 0x002fda000bf06270 */
[----:B------:R-:W-:Y:S05]  /*0070*/  @P0 EXIT ;  /* 0x000000000000094d */ /* 0x000fea0003800000 */
[----:B------:R-:W0:Y:S01]  /*0080*/  LDCU UR4, c[0x0][0x370] ;  /* 0x00006e00ff0477ac */ /* 0x000e220008000800 */
[----:B------:R-:W1:Y:S01]  /*0090*/  LDCU.64 UR8, c[0x0][0x398] ;  /* 0x00007300ff0877ac */ /* 0x000e620008000a00 */
[----:B------:R-:W2:Y:S01]  /*00a0*/  LDCU.64 UR10, c[0x0][0x390] ;  /* 0x00007200ff0a77ac */ /* 0x000ea20008000a00 */
[----:B------:R-:W3:Y:S01]  /*00b0*/  LDCU.64 UR6, c[0x0][0x358] ;  /* 0x00006b00ff0677ac */ /* 0x000ee20008000a00 */
[----:B0-----:R-:W-:Y:S02]  /*00c0*/  IMAD R3, R3, UR4, RZ ;  /* 0x0000000403037c24 */ /* 0x001fe4000f8e02ff */
[----:B-1----:R-:W-:Y:S02]  /*00d0*/  IMAD.U32 R20, RZ, RZ, UR8 ;  /* 0x00000008ff147e24 */ /* 0x002fe4000f8e00ff */
[----:B------:R-:W-:Y:S02]  /*00e0*/  IMAD.U32 R21, RZ, RZ, UR9 ;  /* 0x00000009ff157e24 */ /* 0x000fe4000f8e00ff */
[----:B--2---:R-:W-:Y:S01]  /*00f0*/  IMAD.U32 R22, RZ, RZ, UR10 ;  /* 0x0000000aff167e24 */ /* 0x004fe2000f8e00ff */
[----:B---3--:R-:W-:-:S07]  /*0100*/  MOV R23, UR11 ;  /* 0x0000000b00177c02 */ /* 0x008fce0008000f00 */
.L_x_23:
[----:B--2---:R-:W0:Y:S01]  /*0110*/  LDC R7, c[0x0][0x388] ;  /* 0x0000e200ff077b82 */ /* 0x004e220000000800 */
[----:B------:R-:W-:-:S07]  /*0120*/  IABS R8, R0 ;  /* 0x0000000000087213 */ /* 0x000fce0000000000 */
[----:B------:R-:W1:Y:S01]  /*0130*/  LDC.64 R24, c[0x0][0x3a8] ;  /* 0x0000ea00ff187b82 */ /* 0x000e620000000a00 */
[----:B0-----:R-:W-:-:S04]  /*0140*/  IABS R6, R7 ;  /* 0x0000000700067213 */ /* 0x001fc80000000000 */
[----:B------:R-:W0:Y:S01]  /*0150*/  I2F.RP R2, R6 ;  /* 0x0000000600027306 */ /* 0x000e220000209400 */
[----:B-1----:R-:W2:Y:S07]  /*0160*/  LDG.E R11, desc[UR6][R24.64+0x8] ;  /* 0x00000806180b7981 */ /* 0x002eae000c1e1900 */
[----:B0-----:R-:W0:Y:S02]  /*0170*/  MUFU.RCP R2, R2 ;  /* 0x0000000200027308 */ /* 0x001e240000001000 */
[----:B0-----:R-:W-:-:S06]  /*0180*/  VIADD R4, R2, 0xffffffe ;  /* 0x0ffffffe02047836 */ /* 0x001fcc0000000000 */
[----:B------:R0:W1:Y:S02]  /*0190*/  F2I.FTZ.U32.TRUNC.NTZ R5, R4 ;  /* 0x0000000400057305 */ /* 0x000064000021f000 */
[----:B0-----:R-:W-:Y:S02]  /*01a0*/  IMAD.MOV.U32 R4, RZ, RZ, RZ ;  /* 0x000000ffff047224 */ /* 0x001fe400078e00ff */
[----:B-1----:R-:W-:-:S04]  /*01b0*/  IMAD.MOV R9, RZ, RZ, -R5 ;  /* 0x000000ffff097224 */ /* 0x002fc800078e0a05 */
[----:B------:R-:W-:-:S04]  /*01c0*/  IMAD R9, R9, R6, RZ ;  /* 0x0000000609097224 */ /* 0x000fc800078e02ff */
[----:B------:R-:W-:Y:S01]  /*01d0*/  IMAD.HI.U32 R5, R5, R9, R4 ;  /* 0x0000000905057227 */ /* 0x000fe200078e0004 */
[----:B------:R-:W-:-:S04]  /*01e0*/  LOP3.LUT R4, R0, R7, RZ, 0x3c, !PT ;  /* 0x0000000700047212 */ /* 0x000fc800078e3cff */
[----:B------:R-:W-:Y:S01]  /*01f0*/  ISETP.GE.AND P2, PT, R4, RZ, PT ;  /* 0x000000ff0400720c */ /* 0x000fe20003f46270 */
[----:B------:R-:W-:-:S05]  /*0200*/  IMAD.HI.U32 R2, R5, R8, RZ ;  /* 0x0000000805027227 */ /* 0x000fca00078e00ff */
[----:B------:R-:W-:-:S05]  /*0210*/  IADD3 R5, PT, PT, -R2, RZ, RZ ;  /* 0x000000ff02057210 */ /* 0x000fca0007ffe1ff */
[----:B------:R-:W-:-:S05]  /*0220*/  IMAD R5, R6, R5, R8 ;  /* 0x0000000506057224 */ /* 0x000fca00078e0208 */
[----:B------:R-:W-:-:S13]  /*0230*/  ISETP.GT.U32.AND P1, PT, R6, R5, PT ;  /* 0x000000050600720c */ /* 0x000fda0003f24070 */
[----:B------:R-:W-:Y:S02]  /*0240*/  @!P1 IMAD.IADD R5, R5, 0x1, -R6 ;  /* 0x0000000105059824 */ /* 0x000fe400078e0a06 */
[----:B------:R-:W-:Y:S01]  /*0250*/  @!P1 VIADD R2, R2, 0x1 ;  /* 0x0000000102029836 */ /* 0x000fe20000000000 */
[----:B------:R-:W-:Y:S02]  /*0260*/  ISETP.NE.AND P1, PT, R7, RZ, PT ;  /* 0x000000ff0700720c */ /* 0x000fe40003f25270 */
[----:B------:R-:W-:-:S13]  /*0270*/  ISETP.GE.U32.AND P0, PT, R5, R6, PT ;  /* 0x000000060500720c */ /* 0x000fda0003f06070 */
[----:B------:R-:W-:-:S05]  /*0280*/  @P0 VIADD R2, R2, 0x1 ;  /* 0x0000000102020836 */ /* 0x000fca0000000000 */
[----:B------:R-:W-:Y:S02]  /*0290*/  @!P2 IADD3 R2, PT, PT, -R2, RZ, RZ ;  /* 0x000000ff0202a210 */ /* 0x000fe40007ffe1ff */
[----:B------:R-:W-:-:S05]  /*02a0*/  @!P1 LOP3.LUT R2, RZ, R7, RZ, 0x33, !PT ;  /* 0x00000007ff029212 */ /* 0x000fca00078e33ff */
[----:B------:R-:W-:-:S04]  /*02b0*/  IMAD.MOV R4, RZ, RZ, -R2 ;  /* 0x000000ffff047224 */ /* 0x000fc800078e0a02 */
[----:B------:R-:W-:Y:S02]  /*02c0*/  IMAD R4, R7, R4, R0 ;  /* 0x0000000407047224 */ /* 0x000fe400078e0200 */
[----:B------:R-:W-:Y:S02]  /*02d0*/  IMAD R7, R2, 0x7, RZ ;  /* 0x0000000702077824 */ /* 0x000fe400078e02ff */
[----:B------:R-:W-:Y:S02]  /*02e0*/  IMAD.SHL.U32 R5, R4, 0x4, RZ ;  /* 0x0000000404057824 */ /* 0x000fe400078e00ff */
[----:B------:R-:W-:-:S04]  /*02f0*/  IMAD.WIDE R22, R7, 0x4, R22 ;  /* 0x0000000407167825 */ /* 0x000fc800078e0216 */
[----:B------:R-:W-:Y:S01]  /*0300*/  IMAD.WIDE R20, R5, 0x4, R20 ;  /* 0x0000000405147825 */ /* 0x000fe200078e0214 */
[----:B------:R-:W2:Y:S04]  /*0310*/  LDG.E R4, desc[UR6][R22.64+0x14] ;  /* 0x0000140616047981 */ /* 0x000ea8000c1e1900 */
[----:B------:R-:W3:Y:S04]  /*0320*/  LDG.E R8, desc[UR6][R22.64] ;  /* 0x0000000616087981 */ /* 0x000ee8000c1e1900 */
[----:B------:R-:W3:Y:S04]  /*0330*/  LDG.E R5, desc[UR6][R20.64] ;  /* 0x0000000614057981 */ /* 0x000ee8000c1e1900 */
[----:B------:R-:W4:Y:S04]  /*0340*/  LDG.E R9, desc[UR6][R22.64+0x8] ;  /* 0x0000080616097981 */ /* 0x000f28000c1e1900 */
[----:B------:R-:W4:Y:S04]  /*0350*/  LDG.E R6, desc[UR6][R20.64+0x8] ;  /* 0x0000080614067981 */ /* 0x000f28000c1e1900 */
[----:B------:R-:W5:Y:S04]  /*0360*/  LDG.E R10, desc[UR6][R22.64+0x4] ;  /* 0x00000406160a7981 */ /* 0x000f68000c1e1900 */
[----:B------:R-:W5:Y:S01]  /*0370*/  LDG.E R7, desc[UR6][R20.64+0x4] ;  /* 0x0000040614077981 */ /* 0x000f62000c1e1900 */
[----:B------:R-:W-:Y:S01]  /*0380*/  BSSY B0, `(.L_x_1) ;  /* 0x0000186000007945 */ /* 0x000fe20003800000 */
[----:B--2---:R-:W-:-:S04]  /*0390*/  FADD R11, R4, R11 ;  /* 0x0000000b040b7221 */ /* 0x004fc80000000000 */
[----:B------:R-:W-:Y:S01]  /*03a0*/  FMUL R12, R11, 0.5 ;  /* 0x3f0000000b0c7820 */ /* 0x000fe20000400000 */
[----:B---3--:R-:W-:Y:S01]  /*03b0*/  FADD R8, R5, -R8 ;  /* 0x8000000805087221 */ /* 0x008fe20000000000 */
[----:B------:R-:W-:-:S04]  /*03c0*/  FMUL R14, R11, -0.5 ;  /* 0xbf0000000b0e7820 */ /* 0x000fc80000400000 */
[----:B------:R-:W-:Y:S01]  /*03d0*/  FSETP.GT.AND P0, PT, |R8|, 30, PT ;  /* 0x41f000000800780b */ /* 0x000fe20003f04200 */
[----:B----4-:R-:W-:-:S05]  /*03e0*/  FADD R9, R6, -R9 ;  /* 0x8000000906097221 */ /* 0x010fca0000000000 */
[----:B------:R-:W-:Y:S01]  /*03f0*/  FSETP.GT.OR P0, PT, R9, R12, P0 ;  /* 0x0000000c0900720b */ /* 0x000fe20000704400 */
[----:B-----5:R-:W-:-:S03]  /*0400*/  FADD R10, R7, -R10 ;  /* 0x8000000a070a7221 */ /* 0x020fc60000000000 */
[----:B------:R-:W-:-:S04]  /*0410*/  FSETP.LT.OR P0, PT, R9, R14, P0 ;  /* 0x0000000e0900720b */ /* 0x000fc80000701400 */
[----:B------:R-:W-:-:S13]  /*0420*/  FSETP.GT.OR P0, PT, |R10|, 30, P0 ;  /* 0x41f000000a00780b */ /* 0x000fda0000704600 */
[----:B------:R-:W-:Y:S05]  /*0430*/  @P0 BRA `(.L_x_2) ;  /* 0x0000001400e80947 */ /* 0x000fea0003800000 */
[----:B------:R-:W2:Y:S04]  /*0440*/  LDG.E R11, desc[UR6][R22.64+0x18] ;  /* 0x00001806160b7981 */ /* 0x000ea8000c1e1900 */
[----:B------:R0:W5:Y:S04]  /*0450*/  LDG.E R12, desc[UR6][R22.64+0xc] ;  /* 0x00000c06160c7981 */ /* 0x000168000c1e1900 */
[----:B------:R0:W5:Y:S04]  /*0460*/  LDG.E R13, desc[UR6][R22.64+0x10] ;  /* 0x00001006160d7981 */ /* 0x000168000c1e1900 */
[----:B------:R0:W5:Y:S04]  /*0470*/  LDG.E R15, desc[UR6][R24.64] ;  /* 0x00000006180f7981 */ /* 0x000168000c1e1900 */
[----:B------:R0:W5:Y:S04]  /*0480*/  LDG.E R14, desc[UR6][R24.64+0x4] ;  /* 0x00000406180e7981 */ /* 0x000168000c1e1900 */
[----:B------:R0:W5:Y:S01]  /*0490*/  LDG.E R16, desc[UR6][R20.64+0xc] ;  /* 0x00000c0614107981 */ /* 0x000162000c1e1900 */
[----:B------:R-:W-:Y:S01]  /*04a0*/  BSSY.RECONVERGENT B1, `(.L_x_3) ;  /* 0x000006f000017945 */ /* 0x000fe20003800200 */
[C---:B--2---:R-:W-:Y:S01]  /*04b0*/  FMUL R26, R11.reuse, 0.63661974668502807617 ;  /* 0x3f22f9830b1a7820 */ /* 0x044fe20000400000 */
[----:B------:R-:W-:-:S03]  /*04c0*/  FSETP.GE.AND P5, PT, |R11|, 105615, PT ;  /* 0x47ce47800b00780b */ /* 0x000fc60003fa6200 */
[----:B------:R-:W1:Y:S02]  /*04d0*/  F2I.NTZ R33, R26 ;  /* 0x0000001a00217305 */ /* 0x000e640000203100 */
[----:B-1----:R-:W-:Y:S01]  /*04e0*/  I2FP.F32.S32 R38, R33 ;  /* 0x0000002100267245 */ /* 0x002fe20000201400 */
[----:B------:R-:W-:-:S04]  /*04f0*/  IMAD.MOV.U32 R37, RZ, RZ, R33 ;  /* 0x000000ffff257224 */ /* 0x000fc800078e0021 */
[----:B------:R-:W-:-:S04]  /*0500*/  FFMA R27, R38, -1.5707962512969970703, R11 ;  /* 0xbfc90fda261b7823 */ /* 0x000fc8000000000b */
[----:B------:R-:W-:-:S04]  /*0510*/  FFMA R27, R38, -7.5497894158615963534e-08, R27 ;  /* 0xb3a22168261b7823 */ /* 0x000fc8000000001b */
[----:B------:R-:W-:-:S05]  /*0520*/  FFMA R38, R38, -5.3903029534742383927e-15, R27 ;  /* 0xa7c234c526267823 */ /* 0x000fca000000001b */
[----:B------:R-:W-:Y:S01]  /*0530*/  MOV R35, R38 ;  /* 0x0000002600237202 */ /* 0x000fe20000000f00 */
[----:B0-----:R-:W-:Y:S06]  /*0540*/  @!P5 BRA `(.L_x_4) ;  /* 0x000000040090d947 */ /* 0x001fec0003800000 */
[----:B------:R-:W-:-:S13]  /*0550*/  FSETP.NEU.AND P0, PT, |R11|, +INF , PT ;  /* 0x7f8000000b00780b */ /* 0x000fda0003f0d200 */
[----:B------:R-:W-:Y:S01]  /*0560*/  @!P0 FMUL R35, RZ, R11 ;  /* 0x0000000bff238220 */ /* 0x000fe20000400000 */
[----:B------:R-:W-:Y:S01]  /*0570*/  @!P0 IMAD.MOV.U32 R33, RZ, RZ, RZ ;  /* 0x000000ffff218224 */ /* 0x000fe200078e00ff */
[----:B------:R-:W-:Y:S06]  /*0580*/  @!P0 BRA `(.L_x_4) ;  /* 0x0000000400808947 */ /* 0x000fec0003800000 */
[----:B------:R-:W0:Y:S01]  /*0590*/  LDCU.64 UR4, c[0x4][0x168] ;  /* 0x01002d00ff0477ac */ /* 0x000e220008000a00 */
[----:B------:R-:W-:Y:S02]  /*05a0*/  IMAD.SHL.U32 R24, R11, 0x100, RZ ;  /* 0x000001000b187824 */ /* 0x000fe400078e00ff */
[----:B------:R-:W-:Y:S01]  /*05b0*/  HFMA2 R36, -RZ, RZ, 0, 0 ;  /* 0x00000000ff247431 */ /* 0x000fe200000001ff */
[----:B------:R-:W-:Y:S01]  /*05c0*/  BSSY.RECONVERGENT B2, `(.L_x_5) ;  /* 0x000001e000027945 */ /* 0x000fe20003800200 */
[----:B------:R-:W-:Y:S02]  /*05d0*/  IMAD.MOV.U32 R33, RZ, RZ, RZ ;  /* 0x000000ffff217224 */ /* 0x000fe400078e00ff */
[----:B------:R-:W-:Y:S01]  /*05e0*/  IMAD.MOV.U32 R39, RZ, RZ, RZ ;  /* 0x000000ffff277224 */ /* 0x000fe200078e00ff */
[----:B------:R-:W-:Y:S01]  /*05f0*/  LOP3.LUT R41, R24, 0x80000000, RZ, 0xfc, !PT ;  /* 0x8000000018297812 */ /* 0x000fe200078efcff */
[----:B------:R-:W-:Y:S02]  /*0600*/  IMAD.MOV.U32 R34, RZ, RZ, RZ ;  /* 0x000000ffff227224 */ /* 0x000fe400078e00ff */
[----:B0-----:R-:W-:Y:S01]  /*0610*/  IMAD.U32 R35, RZ, RZ, UR4 ;  /* 0x00000004ff237e24 */ /* 0x001fe2000f8e00ff */
[----:B------:R-:W-:-:S07]  /*0620*/  MOV R25, UR5 ;  /* 0x0000000500197c02 */ /* 0x000fce0008000f00 */
.L_x_6:
[----:B------:R-:W-:-:S05]  /*0630*/  IMAD.MOV.U32 R24, RZ, RZ, R35 ;  /* 0x000000ffff187224 */ /* 0x000fca00078e0023 */
[----:B------:R-:W2:Y:S01]  /*0640*/  LDG.E.CONSTANT R26, desc[UR6][R24.64] ;  /* 0x00000006181a7981 */ /* 0x000ea2000c1e9900 */
[----:B------:R-:W-:Y:S01]  /*0650*/  ISETP.EQ.AND P0, PT, R36, 0x4, PT ;  /* 0x000000042400780c */ /* 0x000fe20003f02270 */
[----:B------:R-:W-:Y:S01]  /*0660*/  VIADD R34, R34, 0x1 ;  /* 0x0000000122227836 */ /* 0x000fe20000000000 */
[C---:B------:R-:W-:Y:S02]  /*0670*/  ISETP.EQ.AND P6, PT, R36.reuse, RZ, PT ;  /* 0x000000ff2400720c */ /* 0x040fe40003fc2270 */
[C---:B------:R-:W-:Y:S02]  /*0680*/  ISETP.EQ.AND P2, PT, R36.reuse, 0xc, PT ;  /* 0x0000000c2400780c */ /* 0x040fe40003f42270 */
[C---:B------:R-:W-:Y:S02]  /*0690*/  ISETP.EQ.AND P3, PT, R36.reuse, 0x10, PT ;  /* 0x000000102400780c */ /* 0x040fe40003f62270 */
[----:B------:R-:W-:Y:S01]  /*06a0*/  ISETP.EQ.AND P4, PT, R36, 0x14, PT ;  /* 0x000000142400780c */ /* 0x000fe20003f82270 */
[----:B--2---:R-:W-:-:S03]  /*06b0*/  IMAD.WIDE.U32 R26, R26, R41, RZ ;  /* 0x000000291a1a7225 */ /* 0x004fc600078e00ff */
[----:B------:R-:W-:-:S04]  /*06c0*/  IADD3 R26, P1, PT, R26, R33, RZ ;  /* 0x000000211a1a7210 */ /* 0x000fc80007f3e0ff */
[-C--:B------:R-:W-:Y:S01]  /*06d0*/  @P6 MOV R17, R26.reuse ;  /* 0x0000001a00116202 */ /* 0x080fe20000000f00 */
[--C-:B------:R-:W-:Y:S01]  /*06e0*/  @P0 IMAD.MOV.U32 R18, RZ, RZ, R26.reuse ;  /* 0x000000ffff120224 */ /* 0x100fe200078e001a */
[----:B------:R-:W-:Y:S01]  /*06f0*/  ISETP.NE.AND P0, PT, R34, 0x6, PT ;  /* 0x000000062200780c */ /* 0x000fe20003f05270 */
[----:B------:R-:W-:Y:S01]  /*0700*/  IMAD.X R33, R27, 0x1, R39, P1 ;  /* 0x000000011b217824 */ /* 0x000fe200008e0627 */
[C---:B------:R-:W-:Y:S01]  /*0710*/  ISETP.EQ.AND P1, PT, R36.reuse, 0x8, PT ;  /* 0x000000082400780c */ /* 0x040fe20003f22270 */
[--C-:B------:R-:W-:Y:S01]  /*0720*/  @P2 IMAD.MOV.U32 R28, RZ, RZ, R26.reuse ;  /* 0x000000ffff1c2224 */ /* 0x100fe200078e001a */
[----:B------:R-:W-:Y:S01]  /*0730*/  IADD3 R35, P6, PT, R35, 0x4, RZ ;  /* 0x0000000423237810 */ /* 0x000fe20007fde0ff */
[----:B------:R-:W-:Y:S01]  /*0740*/  @P4 IMAD.MOV.U32 R30, RZ, RZ, R26 ;  /* 0x000000ffff1e4224 */ /* 0x000fe200078e001a */
[----:B------:R-:W-:Y:S01]  /*0750*/  @P3 MOV R29, R26 ;  /* 0x0000001a001d3202 */ /* 0x000fe20000000f00 */
[----:B------:R-:W-:Y:S02]  /*0760*/  VIADD R36, R36, 0x4 ;  /* 0x0000000424247836 */ /* 0x000fe40000000000 */
[----:B------:R-:W-:-:S06]  /*0770*/  IMAD.X R25, RZ, RZ, R25, P6 ;  /* 0x000000ffff197224 */ /* 0x000fcc00030e0619 */
[----:B------:R-:W-:Y:S01]  /*0780*/  @P1 IMAD.MOV.U32 R19, RZ, RZ, R26 ;  /* 0x000000ffff131224 */ /* 0x000fe200078e001a */
[----:B------:R-:W-:Y:S06]  /*0790*/  @P0 BRA `(.L_x_6) ;  /* 0xfffffffc00a40947 */ /* 0x000fec000383ffff */
[----:B------:R-:W-:Y:S05]  /*07a0*/  BSYNC.RECONVERGENT B2 ;  /* 0x0000000000027941 */ /* 0x000fea0003800200 */
.L_x_5:
[----:B------:R-:W-:Y:S01]  /*07b0*/  SHF.R.U32.HI R24, RZ, 0x17, R11 ;  /* 0x00000017ff187819 */ /* 0x000fe2000001160b */
[----:B------:R-:W-:Y:S03]  /*07c0*/  BSSY.RECONVERGENT B2, `(.L_x_7) ;  /* 0x000002a000027945 */ /* 0x000fe60003800200 */
[----:B------:R-:W-:-:S04]  /*07d0*/  LOP3.LUT R25, R24, 0xe0, RZ, 0xc0, !PT ;  /* 0x000000e018197812 */ /* 0x000fc800078ec0ff */
[----:B------:R-:W-:-:S04]  /*07e0*/  IADD3 R25, PT, PT, R25, -0x80, RZ ;  /* 0xffffff8019197810 */ /* 0x000fc80007ffe0ff */
[----:B------:R-:W-:-:S05]  /*07f0*/  SHF.R.U32.HI R25, RZ, 0x5, R25 ;  /* 0x00000005ff197819 */ /* 0x000fca0000011619 */
[----:B------:R-:W-:-:S05]  /*0800*/  IMAD.U32 R27, R25, -0x4, RZ ;  /* 0xfffffffc191b7824 */ /* 0x000fca00078e00ff */
[C---:B------:R-:W-:Y:S02]  /*0810*/  ISETP.EQ.AND P0, PT, R27.reuse, -0x18, PT ;  /* 0xffffffe81b00780c */ /* 0x040fe40003f02270 */
[C---:B------:R-:W-:Y:S02]  /*0820*/  ISETP.EQ.AND P6, PT, R27.reuse, -0x14, PT ;  /* 0xffffffec1b00780c */ /* 0x040fe40003fc2270 */
[C---:B------:R-:W-:Y:S02]  /*0830*/  ISETP.EQ.AND P4, PT, R27.reuse, -0x10, PT ;  /* 0xfffffff01b00780c */ /* 0x040fe40003f82270 */
[C---:B------:R-:W-:Y:S02]  /*0840*/  ISETP.EQ.AND P3, PT, R27.reuse, -0xc, PT ;  /* 0xfffffff41b00780c */ /* 0x040fe40003f62270 */
[C---:B------:R-:W-:Y:S02]  /*0850*/  ISETP.EQ.AND P2, PT, R27.reuse, -0x8, PT ;  /* 0xfffffff81b00780c */ /* 0x040fe40003f42270 */
[----:B------:R-:W-:-:S03]  /*0860*/  ISETP.EQ.AND P1, PT, R27, -0x4, PT ;  /* 0xfffffffc1b00780c */ /* 0x000fc60003f22270 */
[--C-:B------:R-:W-:Y:S01]  /*0870*/  @P0 IMAD.MOV.U32 R34, RZ, RZ, R17.reuse ;  /* 0x000000ffff220224 */ /* 0x100fe200078e0011 */
[C---:B------:R-:W-:Y:S01]  /*0880*/  ISETP.EQ.AND P0, PT, R27.reuse, RZ, PT ;  /* 0x000000ff1b00720c */ /* 0x040fe20003f02270 */
[----:B------:R-:W-:Y:S01]  /*0890*/  @P6 IMAD.MOV.U32 R25, RZ, RZ, R17 ;  /* 0x000000ffff196224 */ /* 0x000fe200078e0011 */
[----:B------:R-:W-:Y:S01]  /*08a0*/  @P6 MOV R34, R18 ;  /* 0x0000001200226202 */ /* 0x000fe20000000f00 */
[----:B------:R-:W-:Y:S01]  /*08b0*/  @P4 IMAD.MOV.U32 R25, RZ, RZ, R18 ;  /* 0x000000ffff194224 */ /* 0x000fe200078e0012 */
[----:B------:R-:W-:Y:S01]  /*08c0*/  ISETP.EQ.AND P6, PT, R27, 0x4, PT ;  /* 0x000000041b00780c */ /* 0x000fe20003fc2270 */
[----:B------:R-:W-:Y:S02]  /*08d0*/  @P3 IMAD.MOV.U32 R25, RZ, RZ, R19 ;  /* 0x000000ffff193224 */ /* 0x000fe400078e0013 */
[----:B------:R-:W-:Y:S01]  /*08e0*/  @P2 IMAD.MOV.U32 R25, RZ, RZ, R28 ;  /* 0x000000ffff192224 */ /* 0x000fe200078e001c */
[----:B------:R-:W-:Y:S01]  /*08f0*/  P2R R26, PR, RZ, 0x40 ;  /* 0x00000040ff1a7803 */ /* 0x000fe20000000000 */
[----:B------:R-:W-:-:S02]  /*0900*/  @P1 IMAD.MOV.U32 R25, RZ, RZ, R29 ;  /* 0x000000ffff191224 */ /* 0x000fc400078e001d */
[----:B------:R-:W-:Y:S01]  /*0910*/  @P4 IMAD.MOV.U32 R34, RZ, RZ, R19 ;  /* 0x000000ffff224224 */ /* 0x000fe200078e0013 */
[----:B------:R-:W-:Y:S01]  /*0920*/  @P3 MOV R34, R28 ;  /* 0x0000001c00223202 */ /* 0x000fe20000000f00 */
[----:B------:R-:W-:Y:S02]  /*0930*/  @P0 IMAD.MOV.U32 R25, RZ, RZ, R30 ;  /* 0x000000ffff190224 */ /* 0x000fe400078e001e */
[----:B------:R-:W-:Y:S01]  /*0940*/  @P2 IMAD.MOV.U32 R34, RZ, RZ, R29 ;  /* 0x000000ffff222224 */ /* 0x000fe200078e001d */
[----:B------:R-:W-:Y:S01]  /*0950*/  @P1 MOV R34, R30 ;  /* 0x0000001e00221202 */ /* 0x000fe20000000f00 */
[--C-:B------:R-:W-:Y:S01]  /*0960*/  @P6 IMAD.MOV.U32 R25, RZ, RZ, R33.reuse ;  /* 0x000000ffff196224 */ /* 0x100fe200078e0021 */
[----:B------:R-:W-:Y:S01]  /*0970*/  LOP3.LUT P6, RZ, R24, 0x1f, RZ, 0xc0, !PT ;  /* 0x0000001f18ff7812 */ /* 0x000fe200078cc0ff */
[----:B------:R-:W-:-:S12]  /*0980*/  @P0 IMAD.MOV.U32 R34, RZ, RZ, R33 ;  /* 0x000000ffff220224 */ /* 0x000fd800078e0021 */
[----:B------:R-:W-:Y:S05]  /*0990*/  @!P6 BRA `(.L_x_8) ;  /* 0x000000000030e947 */ /* 0x000fea0003800000 */
[----:B------:R-:W-:Y:S01]  /*09a0*/  @P4 MOV R26, R17 ;  /* 0x00000011001a4202 */ /* 0x000fe20000000f00 */
[----:B------:R-:W-:Y:S01]  /*09b0*/  @P3 IMAD.MOV.U32 R26, RZ, RZ, R18 ;  /* 0x000000ffff1a3224 */ /* 0x000fe200078e0012 */
[C---:B------:R-:W-:Y:S01]  /*09c0*/  ISETP.EQ.AND P6, PT, R27.reuse, 0x4, PT ;  /* 0x000000041b00780c */ /* 0x040fe20003fc2270 */
[----:B------:R-:W-:Y:S01]  /*09d0*/  @P2 IMAD.MOV.U32 R26, RZ, RZ, R19 ;  /* 0x000000ffff1a2224 */ /* 0x000fe200078e0013 */
[----:B------:R-:W-:Y:S01]  /*09e0*/  ISETP.EQ.AND P2, PT, R27, 0x8, PT ;  /* 0x000000081b00780c */ /* 0x000fe20003f42270 */
[----:B------:R-:W-:Y:S01]  /*09f0*/  @P1 IMAD.MOV.U32 R26, RZ, RZ, R28 ;  /* 0x000000ffff1a1224 */ /* 0x000fe200078e001c */
[----:B------:R-:W-:Y:S02]  /*0a00*/  @P0 MOV R26, R29 ;  /* 0x0000001d001a0202 */ /* 0x000fe40000000f00 */
[----:B------:R-:W-:-:S04]  /*0a10*/  LOP3.LUT R24, R24, 0x1f, RZ, 0xc0, !PT ;  /* 0x0000001f18187812 */ /* 0x000fc800078ec0ff */
[----:B------:R-:W-:-:S03]  /*0a20*/  SHF.L.W.U32.HI R34, R25, R24, R34 ;  /* 0x0000001819227219 */ /* 0x000fc60000010e22 */
[----:B------:R-:W-:Y:S02]  /*0a30*/  @P6 IMAD.MOV.U32 R26, RZ, RZ, R30 ;  /* 0x000000ffff1a6224 */ /* 0x000fe400078e001e */
[----:B------:R-:W-:-:S05]  /*0a40*/  @P2 IMAD.MOV.U32 R26, RZ, RZ, R33 ;  /* 0x000000ffff1a2224 */ /* 0x000fca00078e0021 */
[----:B------:R-:W-:-:S07]  /*0a50*/  SHF.L.W.U32.HI R25, R26, R24, R25 ;  /* 0x000000181a197219 */ /* 0x000fce0000010e19 */
.L_x_8:
[----:B------:R-:W-:Y:S05]  /*0a60*/  BSYNC.RECONVERGENT B2 ;  /* 0x0000000000027941 */ /* 0x000fea0003800200 */
.L_x_7:
[C---:B------:R-:W-:Y:S01]  /*0a70*/  SHF.L.W.U32.HI R36, R25.reuse, 0x2, R34 ;  /* 0x0000000219247819 */ /* 0x040fe20000010e22 */
[----:B------:R-:W-:Y:S01]  /*0a80*/  IMAD.SHL.U32 R25, R25, 0x4, RZ ;  /* 0x0000000419197824 */ /* 0x000fe200078e00ff */
[----:B------:R-:W-:Y:S01]  /*0a90*/  UMOV UR4, 0x54442d19 ;  /* 0x54442d1900047882 */ /* 0x000fe20000000000 */
[----:B------:R-:W-:Y:S01]  /*0aa0*/  UMOV UR5, 0x3bf921fb ;  /* 0x3bf921fb00057882 */ /* 0x000fe20000000000 */
[----:B------:R-:W-:Y:S02]  /*0ab0*/  SHF.R.S32.HI R26, RZ, 0x1f, R36 ;  /* 0x0000001fff1a7819 */ /* 0x000fe40000011424 */
[----:B------:R-:W-:Y:S02]  /*0ac0*/  ISETP.GE.AND P0, PT, R11, RZ, PT ;  /* 0x000000ff0b00720c */ /* 0x000fe40003f06270 */
[C---:B------:R-:W-:Y:S02]  /*0ad0*/  LOP3.LUT R24, R26.reuse, R25, RZ, 0x3c, !PT ;  /* 0x000000191a187212 */ /* 0x040fe400078e3cff */
[----:B------:R-:W-:-:S02]  /*0ae0*/  LOP3.LUT R25, R26, R36, RZ, 0x3c, !PT ;  /* 0x000000241a197212 */ /* 0x000fc400078e3cff */
[----:B------:R-:W-:Y:S02]  /*0af0*/  SHF.R.U32.HI R33, RZ, 0x1e, R34 ;  /* 0x0000001eff217819 */ /* 0x000fe40000011622 */
[C---:B------:R-:W-:Y:S02]  /*0b00*/  LOP3.LUT R34, R36.reuse, R11, RZ, 0x3c, !PT ;  /* 0x0000000b24227212 */ /* 0x040fe400078e3cff */
[----:B------:R-:W0:Y:S01]  /*0b10*/  I2F.F64.S64 R24, R24 ;  /* 0x0000001800187312 */ /* 0x000e220000301c00 */
[----:B------:R-:W-:Y:S02]  /*0b20*/  LEA.HI R33, R36, R33, RZ, 0x1 ;  /* 0x0000002124217211 */ /* 0x000fe400078f08ff */
[----:B------:R-:W-:Y:S02]  /*0b30*/  ISETP.GE.AND P1, PT, R34, RZ, PT ;  /* 0x000000ff2200720c */ /* 0x000fe40003f26270 */
[----:B------:R-:W-:-:S05]  /*0b40*/  IADD3 R34, PT, PT, -R33, RZ, RZ ;  /* 0x000000ff21227210 */ /* 0x000fca0007ffe1ff */
[----:B------:R-:W-:Y:S01]  /*0b50*/  @!P0 IMAD.MOV.U32 R33, RZ, RZ, R34 ;  /* 0x000000ffff218224 */ /* 0x000fe200078e0022 */
[----:B0-----:R-:W-:-:S10]  /*0b60*/  DMUL R26, R24, UR4 ;  /* 0x00000004181a7c28 */ /* 0x001fd40008000000 */
[----:B------:R-:W0:Y:S02]  /*0b70*/  F2F.F32.F64 R26, R26 ;  /* 0x0000001a001a7310 */ /* 0x000e240000301000 */
[----:B0-----:R-:W-:-:S07]  /*0b80*/  FSEL R35, -R26, R26, !P1 ;  /* 0x0000001a1a237208 */ /* 0x001fce0004800100 */
.L_x_4:
[----:B------:R-:W-:Y:S05]  /*0b90*/  BSYNC.RECONVERGENT B1 ;  /* 0x0000000000017941 */ /* 0x000fea0003800200 */
.L_x_3:
[----:B------:R-:W-:Y:S02]  /*0ba0*/  IMAD.MOV.U32 R34, RZ, RZ, 0x37cbac00 ;  /* 0x37cbac00ff227424 */ /* 0x000fe400078e00ff */
[----:B------:R-:W-:Y:S01]  /*0bb0*/  FMUL R25, R35, R35 ;  /* 0x0000002323197220 */ /* 0x000fe20000400000 */
[C---:B------:R-:W-:Y:S01]  /*0bc0*/  LOP3.LUT R26, R33.reuse, 0x1, RZ, 0xc0, !PT ;  /* 0x00000001211a7812 */ /* 0x040fe200078ec0ff */
[----:B------:R-:W-:Y:S01]  /*0bd0*/  IMAD.MOV.U32 R36, RZ, RZ, 0x3c0885e4 ;  /* 0x3c0885e4ff247424 */ /* 0x000fe200078e00ff */
[----:B------:R-:W-:Y:S01]  /*0be0*/  IADD3 R27, PT, PT, R33, 0x1, RZ ;  /* 0x00000001211b7810 */ /* 0x000fe20007ffe0ff */
[----:B------:R-:W-:Y:S01]  /*0bf0*/  FFMA R24, R25, R34, -0.0013887860113754868507 ;  /* 0xbab607ed19187423 */ /* 0x000fe20000000022 */
[----:B------:R-:W-:Y:S01]  /*0c00*/  ISETP.NE.U32.AND P0, PT, R26, 0x1, PT ;  /* 0x000000011a00780c */ /* 0x000fe20003f05070 */
[----:B------:R-:W-:Y:S01]  /*0c10*/  IMAD.MOV.U32 R33, RZ, RZ, 0x3e2aaaa8 ;  /* 0x3e2aaaa8ff217424 */ /* 0x000fe200078e00ff */
[----:B------:R-:W-:Y:S01]  /*0c20*/  LOP3.LUT P1, RZ, R27, 0x2, RZ, 0xc0, !PT ;  /* 0x000000021bff7812 */ /* 0x000fe2000782c0ff */
[----:B------:R-:W-:Y:S01]  /*0c30*/  BSSY.RECONVERGENT B1, `(.L_x_9) ;  /* 0x0000068000017945 */ /* 0x000fe20003800200 */
[----:B------:R-:W-:-:S02]  /*0c40*/  FSEL R26, R24, -0.00019574658654164522886, P0 ;  /* 0xb94d4153181a7808 */ /* 0x000fc40000000000 */
[----:B------:R-:W-:Y:S02]  /*0c50*/  FSEL R40, R36, 0.041666727513074874878, !P0 ;  /* 0x3d2aaabb24287808 */ /* 0x000fe40004000000 */
[----:B------:R-:W-:Y:S02]  /*0c60*/  FSEL R24, R35, 1, !P0 ;  /* 0x3f80000023187808 */ /* 0x000fe40004000000 */
[----:B------:R-:W-:Y:S01]  /*0c70*/  FSEL R27, -R33, -0.4999999701976776123, !P0 ;  /* 0xbeffffff211b7808 */ /* 0x000fe20004000100 */
[C---:B------:R-:W-:Y:S02]  /*0c80*/  FFMA R26, R25.reuse, R26, R40 ;  /* 0x0000001a191a7223 */ /* 0x040fe40000000028 */
[C---:B------:R-:W-:Y:S02]  /*0c90*/  FFMA R35, R25.reuse, R24, RZ ;  /* 0x0000001819237223 */ /* 0x040fe400000000ff */
[----:B------:R-:W-:-:S04]  /*0ca0*/  FFMA R26, R25, R26, R27 ;  /* 0x0000001a191a7223 */ /* 0x000fc8000000001b */
[----:B------:R-:W-:-:S04]  /*0cb0*/  FFMA R35, R35, R26, R24 ;  /* 0x0000001a23237223 */ /* 0x000fc80000000018 */
[----:B------:R-:W-:Y:S01]  /*0cc0*/  @P1 FADD R35, RZ, -R35 ;  /* 0x80000023ff231221 */ /* 0x000fe20000000000 */
[----:B------:R-:W-:Y:S06]  /*0cd0*/  @!P5 BRA `(.L_x_10) ;  /* 0x000000040074d947 */ /* 0x000fec0003800000 */
[----:B------:R-:W-:-:S13]  /*0ce0*/  FSETP.NEU.AND P0, PT, |R11|, +INF , PT ;  /* 0x7f8000000b00780b */ /* 0x000fda0003f0d200 */
[----:B------:R-:W-:Y:S01]  /*0cf0*/  @!P0 FMUL R38, RZ, R11 ;  /* 0x0000000bff268220 */ /* 0x000fe20000400000 */
[----:B------:R-:W-:Y:S01]  /*0d00*/  @!P0 IMAD.MOV.U32 R37, RZ, RZ, RZ ;  /* 0x000000ffff258224 */ /* 0x000fe200078e00ff */
[----:B------:R-:W-:Y:S06]  /*0d10*/  @!P0 BRA `(.L_x_10) ;  /* 0x0000000400648947 */ /* 0x000fec0003800000 */
[----:B------:R-:W-:Y:S01]  /*0d20*/  IMAD.SHL.U32 R24, R11, 0x100, RZ ;  /* 0x000001000b187824 */ /* 0x000fe200078e00ff */
[----:B------:R-:W-:Y:S01]  /*0d30*/  BSSY.RECONVERGENT B2, `(.L_x_11) ;  /* 0x000001b000027945 */ /* 0x000fe20003800200 */
[----:B------:R-:W-:Y:S01]  /*0d40*/  MOV R37, RZ ;  /* 0x000000ff00257202 */ /* 0x000fe20000000f00 */
[----:B------:R-:W-:Y:S02]  /*0d50*/  IMAD.MOV.U32 R41, RZ, RZ, RZ ;  /* 0x000000ffff297224 */ /* 0x000fe400078e00ff */
[----:B------:R-:W-:Y:S01]  /*0d60*/  IMAD.MOV.U32 R39, RZ, RZ, RZ ;  /* 0x000000ffff277224 */ /* 0x000fe200078e00ff */
[----:B------:R-:W-:-:S07]  /*0d70*/  LOP3.LUT R43, R24, 0x80000000, RZ, 0xfc, !PT ;  /* 0x80000000182b7812 */ /* 0x000fce00078efcff */
.L_x_12:
[----:B------:R-:W0:Y:S02]  /*0d80*/  LDC.64 R24, c[0x4][0x168] ;  /* 0x01005a00ff187b82 */ /* 0x000e240000000a00 */
[----:B0-----:R-:W-:-:S05]  /*0d90*/  IMAD.WIDE.U32 R26, R39, 0x4, R24 ;  /* 0x00000004271a7825 */ /* 0x001fca00078e0018 */
[----:B------:R-:W2:Y:S01]  /*0da0*/  LDG.E.CONSTANT R24, desc[UR6][R26.64] ;  /* 0x000000061a187981 */ /* 0x000ea2000c1e9900 */
[C---:B------:R-:W-:Y:S01]  /*0db0*/  IMAD.SHL.U32 R38, R39.reuse, 0x4, RZ ;  /* 0x0000000427267824 */ /* 0x040fe200078e00ff */
[----:B------:R-:W-:-:S04]  /*0dc0*/  IADD3 R39, PT, PT, R39, 0x1, RZ ;  /* 0x0000000127277810 */ /* 0x000fc80007ffe0ff */
[C---:B------:R-:W-:Y:S02]  /*0dd0*/  ISETP.EQ.AND P0, PT, R38.reuse, RZ, PT ;  /* 0x000000ff2600720c */ /* 0x040fe40003f02270 */
[C---:B------:R-:W-:Y:S02]  /*0de0*/  ISETP.EQ.AND P5, PT, R38.reuse, 0x4, PT ;  /* 0x000000042600780c */ /* 0x040fe40003fa2270 */
[C---:B------:R-:W-:Y:S02]  /*0df0*/  ISETP.EQ.AND P4, PT, R38.reuse, 0x8, PT ;  /* 0x000000082600780c */ /* 0x040fe40003f82270 */
[C---:B------:R-:W-:Y:S02]  /*0e00*/  ISETP.EQ.AND P3, PT, R38.reuse, 0xc, PT ;  /* 0x0000000c2600780c */ /* 0x040fe40003f62270 */
[C---:B------:R-:W-:Y:S02]  /*0e10*/  ISETP.EQ.AND P2, PT, R38.reuse, 0x10, PT ;  /* 0x000000102600780c */ /* 0x040fe40003f42270 */
[----:B------:R-:W-:Y:S01]  /*0e20*/  ISETP.EQ.AND P1, PT, R38, 0x14, PT ;  /* 0x000000142600780c */ /* 0x000fe20003f22270 */
[----:B--2---:R-:W-:-:S03]  /*0e30*/  IMAD.WIDE.U32 R24, R24, R43, RZ ;  /* 0x0000002b18187225 */ /* 0x004fc600078e00ff */
[----:B------:R-:W-:-:S04]  /*0e40*/  IADD3 R24, P6, PT, R24, R37, RZ ;  /* 0x0000002518187210 */ /* 0x000fc80007fde0ff */
[----:B------:R-:W-:Y:S01]  /*0e50*/  @P4 MOV R19, R24 ;  /* 0x0000001800134202 */ /* 0x000fe20000000f00 */
[----:B------:R-:W-:Y:S01]  /*0e60*/  IMAD.X R37, R25, 0x1, R41, P6 ;  /* 0x0000000119257824 */ /* 0x000fe200030e0629 */
[----:B------:R-:W-:Y:S01]  /*0e70*/  ISETP.NE.AND P6, PT, R39, 0x6, PT ;  /* 0x000000062700780c */ /* 0x000fe20003fc5270 */
[--C-:B------:R-:W-:Y:S02]  /*0e80*/  @P0 IMAD.MOV.U32 R17, RZ, RZ, R24.reuse ;  /* 0x000000ffff110224 */ /* 0x100fe400078e0018 */
[--C-:B------:R-:W-:Y:S02]  /*0e90*/  @P5 IMAD.MOV.U32 R18, RZ, RZ, R24.reuse ;  /* 0x000000ffff125224 */ /* 0x100fe400078e0018 */
[--C-:B------:R-:W-:Y:S02]  /*0ea0*/  @P3 IMAD.MOV.U32 R28, RZ, RZ, R24.reuse ;  /* 0x000000ffff1c3224 */ /* 0x100fe400078e0018 */
[--C-:B------:R-:W-:Y:S02]  /*0eb0*/  @P2 IMAD.MOV.U32 R29, RZ, RZ, R24.reuse ;  /* 0x000000ffff1d2224 */ /* 0x100fe400078e0018 */
[----:B------:R-:W-:-:S04]  /*0ec0*/  @P1 IMAD.MOV.U32 R30, RZ, RZ, R24 ;  /* 0x000000ffff1e1224 */ /* 0x000fc800078e0018 */
[----:B------:R-:W-:Y:S05]  /*0ed0*/  @P6 BRA `(.L_x_12) ;  /* 0xfffffffc00a86947 */ /* 0x000fea000383ffff */
[----:B------:R-:W-:Y:S05]  /*0ee0*/  BSYNC.RECONVERGENT B2 ;  /* 0x0000000000027941 */ /* 0x000fea0003800200 */
.L_x_11:
[----:B------:R-:W-:Y:S01]  /*0ef0*/  SHF.R.U32.HI R26, RZ, 0x17, R11 ;  /* 0x00000017ff1a7819 */ /* 0x000fe2000001160b */
[----:B------:R-:W-:Y:S03]  /*0f00*/  BSSY.RECONVERGENT B2, `(.L_x_13) ;  /* 0x0000028000027945 */ /* 0x000fe60003800200 */
[C---:B------:R-:W-:Y:S02]  /*0f10*/  LOP3.LUT R24, R26.reuse, 0xe0, RZ, 0xc0, !PT ;  /* 0x000000e01a187812 */ /* 0x040fe400078ec0ff */
[----:B------:R-:W-:Y:S02]  /*0f20*/  LOP3.LUT P6, RZ, R26, 0x1f, RZ, 0xc0, !PT ;  /* 0x0000001f1aff7812 */ /* 0x000fe400078cc0ff */
        /* <DEDUP_REMOVED lines=8> */
[----:B------:R-:W-:-:S03]  /*0fb0*/  ISETP.EQ.AND P5, PT, R27, 0x4, PT ;  /* 0x000000041b00780c */ /* 0x000fc60003fa2270 */
[--C-:B------:R-:W-:Y:S01]  /*0fc0*/  @P3 IMAD.MOV.U32 R38, RZ, RZ, R17.reuse ;  /* 0x000000ffff263224 */ /* 0x100fe200078e0011 */
[C---:B------:R-:W-:Y:S01]  /*0fd0*/  ISETP.EQ.AND P3, PT, R27.reuse, -0x4, PT ;  /* 0xfffffffc1b00780c */ /* 0x040fe20003f62270 */
[----:B------:R-:W-:Y:S01]  /*0fe0*/  @P4 IMAD.MOV.U32 R24, RZ, RZ, R17 ;  /* 0x000000ffff184224 */ /* 0x000fe200078e0011 */
[----:B------:R-:W-:Y:S01]  /*0ff0*/  @P4 MOV R38, R18 ;  /* 0x0000001200264202 */ /* 0x000fe20000000f00 */
[----:B------:R-:W-:Y:S01]  /*1000*/  @P2 IMAD.MOV.U32 R24, RZ, RZ, R18 ;  /* 0x000000ffff182224 */ /* 0x000fe200078e0012 */
[----:B------:R-:W-:Y:S01]  /*1010*/  ISETP.EQ.AND P4, PT, R27, RZ, PT ;  /* 0x000000ff1b00720c */ /* 0x000fe20003f82270 */
[--C-:B------:R-:W-:Y:S01]  /*1020*/  @P2 IMAD.MOV.U32 R38, RZ, RZ, R19.reuse ;  /* 0x000000ffff262224 */ /* 0x100fe200078e0013 */
[----:B------:R-:W-:Y:S01]  /*1030*/  @P1 MOV R38, R28 ;  /* 0x0000001c00261202 */ /* 0x000fe20000000f00 */
[----:B------:R-:W-:Y:S02]  /*1040*/  @P1 IMAD.MOV.U32 R24, RZ, RZ, R19 ;  /* 0x000000ffff181224 */ /* 0x000fe400078e0013 */
[----:B------:R-:W-:-:S02]  /*1050*/  @P0 IMAD.MOV.U32 R24, RZ, RZ, R28 ;  /* 0x000000ffff180224 */ /* 0x000fc400078e001c */
[--C-:B------:R-:W-:Y:S02]  /*1060*/  @P0 IMAD.MOV.U32 R38, RZ, RZ, R29.reuse ;  /* 0x000000ffff260224 */ /* 0x100fe400078e001d */
[----:B------:R-:W-:Y:S01]  /*1070*/  @P3 IMAD.MOV.U32 R24, RZ, RZ, R29 ;  /* 0x000000ffff183224 */ /* 0x000fe200078e001d */
[----:B------:R-:W-:-:S03]  /*1080*/  @P3 MOV R38, R30 ;  /* 0x0000001e00263202 */ /* 0x000fc60000000f00 */
[----:B------:R-:W-:Y:S02]  /*1090*/  @P4 IMAD.MOV.U32 R24, RZ, RZ, R30 ;  /* 0x000000ffff184224 */ /* 0x000fe400078e001e */
[--C-:B------:R-:W-:Y:S02]  /*10a0*/  @P4 IMAD.MOV.U32 R38, RZ, RZ, R37.reuse ;  /* 0x000000ffff264224 */ /* 0x100fe400078e0025 */
[----:B------:R-:W-:Y:S01]  /*10b0*/  @P5 IMAD.MOV.U32 R24, RZ, RZ, R37 ;  /* 0x000000ffff185224 */ /* 0x000fe200078e0025 */
[----:B------:R-:W-:Y:S06]  /*10c0*/  @!P6 BRA `(.L_x_14) ;  /* 0x00000000002ce947 */ /* 0x000fec0003800000 */
[----:B------:R-:W-:Y:S01]  /*10d0*/  @P2 MOV R25, R17 ;  /* 0x0000001100192202 */ /* 0x000fe20000000f00 */
[----:B------:R-:W-:Y:S02]  /*10e0*/  @P1 IMAD.MOV.U32 R25, RZ, RZ, R18 ;  /* 0x000000ffff191224 */ /* 0x000fe400078e0012 */
[----:B------:R-:W-:Y:S01]  /*10f0*/  @P0 IMAD.MOV.U32 R25, RZ, RZ, R19 ;  /* 0x000000ffff190224 */ /* 0x000fe200078e0013 */
[----:B------:R-:W-:Y:S01]  /*1100*/  ISETP.EQ.AND P0, PT, R27, 0x8, PT ;  /* 0x000000081b00780c */ /* 0x000fe20003f02270 */
[----:B------:R-:W-:Y:S01]  /*1110*/  @P3 IMAD.MOV.U32 R25, RZ, RZ, R28 ;  /* 0x000000ffff193224 */ /* 0x000fe200078e001c */
[----:B------:R-:W-:Y:S01]  /*1120*/  @P4 MOV R25, R29 ;  /* 0x0000001d00194202 */ /* 0x000fe20000000f00 */
[----:B------:R-:W-:Y:S01]  /*1130*/  @P5 IMAD.MOV.U32 R25, RZ, RZ, R30 ;  /* 0x000000ffff195224 */ /* 0x000fe200078e001e */
[----:B------:R-:W-:-:S04]  /*1140*/  LOP3.LUT R27, R26, 0x1f, RZ, 0xc0, !PT ;  /* 0x0000001f1a1b7812 */ /* 0x000fc800078ec0ff */
[----:B------:R-:W-:-:S05]  /*1150*/  SHF.L.W.U32.HI R38, R24, R27, R38 ;  /* 0x0000001b18267219 */ /* 0x000fca0000010e26 */
[----:B------:R-:W-:-:S05]  /*1160*/  @P0 IMAD.MOV.U32 R25, RZ, RZ, R37 ;  /* 0x000000ffff190224 */ /* 0x000fca00078e0025 */
[----:B------:R-:W-:-:S07]  /*1170*/  SHF.L.W.U32.HI R24, R25, R27, R24 ;  /* 0x0000001b19187219 */ /* 0x000fce0000010e18 */
.L_x_14:
[----:B------:R-:W-:Y:S05]  /*1180*/  BSYNC.RECONVERGENT B2 ;  /* 0x0000000000027941 */ /* 0x000fea0003800200 */
.L_x_13:
        /* <DEDUP_REMOVED lines=18> */
.L_x_10:
[----:B------:R-:W-:Y:S05]  /*12b0*/  BSYNC.RECONVERGENT B1 ;  /* 0x0000000000017941 */ /* 0x000fea0003800200 */
.L_x_9:
[----:B------:R-:W-:Y:S01]  /*12c0*/  FMUL R24, R38, R38 ;  /* 0x0000002626187220 */ /* 0x000fe20000400000 */
[C---:B------:R-:W-:Y:S01]  /*12d0*/  LOP3.LUT R11, R37.reuse, 0x1, RZ, 0xc0, !PT ;  /* 0x00000001250b7812 */ /* 0x040fe200078ec0ff */
[----:B------:R-:W-:Y:S01]  /*12e0*/  BSSY.RELIABLE B1, `(.L_x_15) ;  /* 0x000002c000017945 */ /* 0x000fe20003800100 */
[----:B------:R-:W-:Y:S01]  /*12f0*/  LOP3.LUT P1, RZ, R37, 0x2, RZ, 0xc0, !PT ;  /* 0x0000000225ff7812 */ /* 0x000fe2000782c0ff */
[----:B------:R-:W-:Y:S01]  /*1300*/  FFMA R34, R24, R34, -0.0013887860113754868507 ;  /* 0xbab607ed18227423 */ /* 0x000fe20000000022 */
[----:B------:R-:W-:-:S04]  /*1310*/  ISETP.NE.U32.AND P0, PT, R11, 0x1, PT ;  /* 0x000000010b00780c */ /* 0x000fc80003f05070 */
[----:B------:R-:W-:Y:S02]  /*1320*/  FSEL R25, R34, -0.00019574658654164522886, !P0 ;  /* 0xb94d415322197808 */ /* 0x000fe40004000000 */
[----:B------:R-:W-:Y:S02]  /*1330*/  FSEL R27, R36, 0.041666727513074874878, P0 ;  /* 0x3d2aaabb241b7808 */ /* 0x000fe40000000000 */
[----:B------:R-:W-:Y:S02]  /*1340*/  FSEL R11, R38, 1, P0 ;  /* 0x3f800000260b7808 */ /* 0x000fe40000000000 */
[----:B------:R-:W-:Y:S01]  /*1350*/  FSEL R34, -R33, -0.4999999701976776123, P0 ;  /* 0xbeffffff21227808 */ /* 0x000fe20000000100 */
[----:B------:R-:W-:Y:S01]  /*1360*/  FFMA R25, R24, R25, R27 ;  /* 0x0000001918197223 */ /* 0x000fe2000000001b */
[----:B-----5:R-:W-:Y:S01]  /*1370*/  FMUL R33, R12, 0.5 ;  /* 0x3f0000000c217820 */ /* 0x020fe20000400000 */
[C---:B------:R-:W-:Y:S02]  /*1380*/  FFMA R26, R24.reuse, R11, RZ ;  /* 0x0000000b181a7223 */ /* 0x040fe400000000ff */
[----:B------:R-:W-:Y:S01]  /*1390*/  FFMA R25, R24, R25, R34 ;  /* 0x0000001918197223 */ /* 0x000fe20000000022 */
[----:B------:R-:W-:-:S03]  /*13a0*/  FMUL R34, R13, 0.5 ;  /* 0x3f0000000d227820 */ /* 0x000fc60000400000 */
[----:B------:R-:W-:-:S04]  /*13b0*/  FFMA R11, R26, R25, R11 ;  /* 0x000000191a0b7223 */ /* 0x000fc8000000000b */
[----:B------:R-:W-:-:S04]  /*13c0*/  @P1 FADD R11, RZ, -R11 ;  /* 0x8000000bff0b1221 */ /* 0x000fc80000000000 */
[-C--:B------:R-:W-:Y:S01]  /*13d0*/  FMUL R25, R10, R11.reuse ;  /* 0x0000000b0a197220 */ /* 0x080fe20000400000 */
[----:B------:R-:W-:-:S03]  /*13e0*/  FMUL R11, R8, R11 ;  /* 0x0000000b080b7220 */ /* 0x000fc60000400000 */
[-C--:B------:R-:W-:Y:S01]  /*13f0*/  FFMA R8, R8, R35.reuse, -R25 ;  /* 0x0000002308087223 */ /* 0x080fe20000000819 */
[----:B------:R-:W-:Y:S01]  /*1400*/  FFMA R35, R10, R35, R11 ;  /* 0x000000230a237223 */ /* 0x000fe2000000000b */
[----:B------:R-:W-:Y:S01]  /*1410*/  FMUL R11, R12, -0.5 ;  /* 0xbf0000000c0b7820 */ /* 0x000fe20000400000 */
[----:B------:R-:W-:Y:S02]  /*1420*/  FMUL R10, R13, -0.5 ;  /* 0xbf0000000d0a7820 */ /* 0x000fe40000400000 */
[C---:B------:R-:W-:Y:S02]  /*1430*/  FSETP.GEU.AND P0, PT, R8.reuse, R33, PT ;  /* 0x000000210800720b */ /* 0x040fe40003f0e000 */
[C---:B------:R-:W-:Y:S02]  /*1440*/  FSETP.GEU.AND P1, PT, R35.reuse, R34, PT ;  /* 0x000000222300720b */ /* 0x040fe40003f2e000 */
[----:B------:R-:W-:Y:S02]  /*1450*/  FSETP.LEU.OR P0, PT, R8, R11, P0 ;  /* 0x0000000b0800720b */ /* 0x000fe4000070b400 */
[----:B------:R-:W-:Y:S01]  /*1460*/  FSETP.LEU.OR P1, PT, R35, R10, P1 ;  /* 0x0000000a2300720b */ /* 0x000fe20000f2b400 */
[C---:B------:R-:W-:Y:S01]  /*1470*/  FMUL R10, R4.reuse, -0.5 ;  /* 0xbf000000040a7820 */ /* 0x040fe20000400000 */
[----:B------:R-:W-:-:S02]  /*1480*/  FMUL R4, R4, 0.5 ;  /* 0x3f00000004047820 */ /* 0x000fc40000400000 */
[----:B------:R-:W-:-:S04]  /*1490*/  PLOP3.LUT P0, PT, P0, P1, PT, 0xf8, 0x8f ;  /* 0x00000000008f781c */ /* 0x000fc80000703f70 */
[----:B------:R-:W-:-:S04]  /*14a0*/  FSETP.LEU.OR P0, PT, R9, R10, P0 ;  /* 0x0000000a0900720b */ /* 0x000fc8000070b400 */
[----:B------:R-:W-:-:S13]  /*14b0*/  FSETP.GEU.OR P0, PT, R9, R4, P0 ;  /* 0x000000040900720b */ /* 0x000fda000070e400 */
[----:B------:R-:W-:Y:S05]  /*14c0*/  @!P0 BRA `(.L_x_16) ;  /* 0x0000000000348947 */ /* 0x000fea0003800000 */
[----:B------:R-:W-:Y:S01]  /*14d0*/  FADD R15, R12, R15 ;  /* 0x0000000f0c0f7221 */ /* 0x000fe20000000000 */
[----:B------:R-:W-:-:S03]  /*14e0*/  FADD R14, R13, R14 ;  /* 0x0000000e0d0e7221 */ /* 0x000fc60000000000 */
[C---:B------:R-:W-:Y:S01]  /*14f0*/  FMUL R11, R15.reuse, 0.5 ;  /* 0x3f0000000f0b7820 */ /* 0x040fe20000400000 */
[C---:B------:R-:W-:Y:S01]  /*1500*/  FMUL R10, R14.reuse, 0.5 ;  /* 0x3f0000000e0a7820 */ /* 0x040fe20000400000 */
[----:B------:R-:W-:Y:S01]  /*1510*/  FMUL R15, R15, -0.5 ;  /* 0xbf0000000f0f7820 */ /* 0x000fe20000400000 */
[----:B------:R-:W-:Y:S02]  /*1520*/  FMUL R14, R14, -0.5 ;  /* 0xbf0000000e0e7820 */ /* 0x000fe40000400000 */
[C---:B------:R-:W-:Y:S02]  /*1530*/  FSETP.GEU.AND P1, PT, R8.reuse, R11, PT ;  /* 0x0000000b0800720b */ /* 0x040fe40003f2e000 */
[C---:B------:R-:W-:Y:S02]  /*1540*/  FSETP.GEU.AND P2, PT, R35.reuse, R10, PT ;  /* 0x0000000a2300720b */ /* 0x040fe40003f4e000 */
[----:B------:R-:W-:Y:S02]  /*1550*/  FSETP.GT.AND P1, PT, R8, R15, !P1 ;  /* 0x0000000f0800720b */ /* 0x000fe40004f24000 */
[----:B------:R-:W-:-:S04]  /*1560*/  FSETP.GT.AND P2, PT, R35, R14, !P2 ;  /* 0x0000000e2300720b */ /* 0x000fc80005744000 */
[----:B------:R-:W-:-:S13]  /*1570*/  PLOP3.LUT P1, PT, P1, P2, PT, 0x80, 0x8 ;  /* 0x000000000008781c */ /* 0x000fda0000f25070 */
[----:B------:R-:W-:Y:S05]  /*1580*/  @!P1 BREAK.RELIABLE B1 ;  /* 0x0000000000019942 */ /* 0x000fea0003800100 */
[----:B------:R-:W-:Y:S05]  /*1590*/  @!P1 BRA `(.L_x_2) ;  /* 0x0000000400909947 */ /* 0x000fea0003800000 */
.L_x_16:
[----:B------:R-:W-:Y:S05]  /*15a0*/  BSYNC.RELIABLE B1 ;  /* 0x0000000000017941 */ /* 0x000fea0003800100 */
.L_x_15:
[----:B------:R-:W0:Y:S08]  /*15b0*/  LDC.64 R10, c[0x0][0x3d8] ;  /* 0x0000f600ff0a7b82 */ /* 0x000e300000000a00 */
[----:B------:R-:W1:Y:S01]  /*15c0*/  LDC R13, c[0x0][0x38c] ;  /* 0x0000e300ff0d7b82 */ /* 0x000e620000000800 */
[----:B0-----:R-:W-:-:S05]  /*15d0*/  IMAD.WIDE R10, R2, 0x4, R10 ;  /* 0x00000004020a7825 */ /* 0x001fca00078e020a */
[----:B------:R-:W1:Y:S02]  /*15e0*/  LDG.E R12, desc[UR6][R10.64] ;  /* 0x000000060a0c7981 */ /* 0x000e64000c1e1900 */
[----:B-1----:R-:W-:-:S13]  /*15f0*/  ISETP.GT.AND P1, PT, R12, R13, PT ;  /* 0x0000000d0c00720c */ /* 0x002fda0003f24270 */
[----:B------:R-:W-:Y:S05]  /*1600*/  @P1 EXIT ;  /* 0x000000000000194d */ /* 0x000fea0003800000 */
[----:B------:R-:W0:Y:S01]  /*1610*/  S2R R12, SR_LTMASK ;  /* 0x00000000000c7919 */ /* 0x000e220000003900 */
[----:B------:R-:W-:Y:S01]  /*1620*/  VOTE.ANY R14, PT, PT ;  /* 0x00000000000e7806 */ /* 0x000fe200038e0100 */
[----:B------:R-:W-:Y:S03]  /*1630*/  BSSY.RECONVERGENT B1, `(.L_x_17) ;  /* 0x0000005000017945 */ /* 0x000fe60003800200 */
[----:B0-----:R-:W-:-:S13]  /*1640*/  LOP3.LUT P1, R15, R12, RZ, R14, 0xa0, !PT ;  /* 0x000000ff0c0f7212 */ /* 0x001fda000782a00e */
[----:B------:R-:W-:Y:S05]  /*1650*/  @P1 BRA `(.L_x_18) ;  /* 0x0000000000081947 */ /* 0x000fea0003800000 */
[----:B------:R-:W0:Y:S02]  /*1660*/  POPC R31, R14 ;  /* 0x0000000e001f7309 */ /* 0x000e240000000000 */
[----:B0-----:R0:W5:Y:S02]  /*1670*/  ATOMG.E.ADD.STRONG.GPU PT, R31, desc[UR6][R10.64], R31 ;  /* 0x8000001f0a1f79a8 */ /* 0x00116400081ef106 */
.L_x_18:
[----:B------:R-:W-:Y:S05]  /*1680*/  BSYNC.RECONVERGENT B1 ;  /* 0x0000000000017941 */ /* 0x000fea0003800200 */
.L_x_17:
[----:B0-----:R-:W0:Y:S01]  /*1690*/  MATCH.ANY R11, R14 ;  /* 0x000000000e0b73a1 */ /* 0x001e2200000e8000 */
[----:B------:R-:W1:Y:S07]  /*16a0*/  BREV R24, R14 ;  /* 0x0000000e00187301 */ /* 0x000e6e0000000000 */
[----:B------:R-:W2:Y:S01]  /*16b0*/  REDUX.OR UR4, R14 ;  /* 0x000000000e0473c4 */ /* 0x000ea20000004000 */
[----:B------:R-:W-:Y:S01]  /*16c0*/  VOTEU.ANY UR5, UPT, PT ;  /* 0x0000000000057886 */ /* 0x000fe200038e0100 */
[----:B------:R-:W-:Y:S01]  /*16d0*/  IMAD.MOV.U32 R10, RZ, RZ, R2 ;  /* 0x000000ffff0a7224 */ /* 0x000fe200078e0002 */
[----:B-1----:R-:W1:Y:S01]  /*16e0*/  FLO.U32.SH R24, R24 ;  /* 0x0000001800187300 */ /* 0x002e6200000e0400 */
[----:B0-----:R-:W-:-:S02]  /*16f0*/  LOP3.LUT P1, RZ, R14, UR5, R11, 0x40, !PT ;  /* 0x000000050eff7c12 */ /* 0x001fc4000f82400b */
[----:B------:R-:W-:-:S11]  /*1700*/  SHF.R.S32.HI R11, RZ, 0x1f, R2 ;  /* 0x0000001fff0b7819 */ /* 0x000fd60000011402 */
[----:B-12---:R-:W-:Y:S05]  /*1710*/  @!P1 BRA.DIV UR4, `(.L_x_19) ;  /* 0x0000000604489947 */ /* 0x006fea000b800000 */
[----:B-----5:R0:W1:Y:S02]  /*1720*/  SHFL.IDX PT, R14, R31, R24, 0x1f ;  /* 0x00001f181f0e7589 */ /* 0x02006400000e0000 */
.L_x_26:
[----:B------:R-:W1:Y:S02]  /*1730*/  POPC R15, R15 ;  /* 0x0000000f000f7309 */ /* 0x000e640000000000 */
[----:B-1----:R-:W-:-:S04]  /*1740*/  IADD3 R14, PT, PT, R14, R15, RZ ;  /* 0x0000000f0e0e7210 */ /* 0x002fc80007ffe0ff */
[----:B------:R-:W-:-:S13]  /*1750*/  ISETP.GT.AND P1, PT, R14, R13, PT ;  /* 0x0000000d0e00720c */ /* 0x000fda0003f24270 */
[----:B------:R-:W-:Y:S05]  /*1760*/  @P1 EXIT ;  /* 0x000000000000194d */ /* 0x000fea0003800000 */
[----:B------:R-:W-:Y:S01]  /*1770*/  VOTE.ANY R15, PT, PT ;  /* 0x00000000000f7806 */ /* 0x000fe200038e0100 */
[----:B------:R-:W-:Y:S03]  /*1780*/  BSSY.RECONVERGENT B1, `(.L_x_20) ;  /* 0x000001a000017945 */ /* 0x000fe60003800200 */
[----:B------:R-:W-:-:S13]  /*1790*/  LOP3.LUT P1, R2, R15, RZ, R12, 0xa0, !PT ;  /* 0x000000ff0f027212 */ /* 0x000fda000782a00c */
[----:B------:R-:W-:Y:S05]  /*17a0*/  @P1 BRA `(.L_x_21) ;  /* 0x00000000005c1947 */ /* 0x000fea0003800000 */
[----:B------:R-:W1:Y:S01]  /*17b0*/  LDC.64 R12, c[0x0][0x3d0] ;  /* 0x0000f400ff0c7b82 */ /* 0x000e620000000a00 */
[----:B------:R-:W-:Y:S01]  /*17c0*/  VOTE.ANY R14, PT, PT ;  /* 0x00000000000e7806 */ /* 0x000fe200038e0100 */
[----:B------:R-:W1:Y:S03]  /*17d0*/  POPC R25, R15 ;  /* 0x0000000f00197309 */ /* 0x000e660000000000 */
[----:B------:R-:W-:-:S13]  /*17e0*/  ISETP.EQ.U32.AND P1, PT, R14, -0x1, PT ;  /* 0xffffffff0e00780c */ /* 0x000fda0003f22070 */
[----:B-1----:R1:W5:Y:S01]  /*17f0*/  @!P1 ATOMG.E.ADD.STRONG.GPU PT, R32, desc[UR6][R12.64], R25 ;  /* 0x800000190c2099a8 */ /* 0x00236200081ef106 */
[----:B------:R-:W-:Y:S05]  /*1800*/  @!P1 BRA `(.L_x_21) ;  /* 0x0000000000449947 */ /* 0x000fea0003800000 */
[----:B------:R-:W2:Y:S01]  /*1810*/  SHFL.UP P1, R14, R25, 0x1, RZ ;  /* 0x04200000190e7989 */ /* 0x000ea200000200ff */
[----:B------:R-:W-:Y:S01]  /*1820*/  IMAD.MOV.U32 R27, RZ, RZ, R25 ;  /* 0x000000ffff1b7224 */ /* 0x000fe200078e0019 */
[----:B0-----:R-:W0:Y:S01]  /*1830*/  S2R R24, SR_LANEID ;  /* 0x0000000000187919 */ /* 0x001e220000000000 */
[----:B--2---:R-:W-:-:S05]  /*1840*/  @P1 IMAD.IADD.U32 R27, R25, 0x1, R14 ;  /* 0x00000001191b1824 */ /* 0x004fca00078e000e */
[----:B------:R-:W2:Y:S01]  /*1850*/  SHFL.UP P1, R14, R27, 0x2, RZ ;  /* 0x044000001b0e7989 */ /* 0x000ea200000200ff */
[----:B0-----:R-:W-:Y:S02]  /*1860*/  ISETP.EQ.U32.AND P2, PT, R24, 0x1f, PT ;  /* 0x0000001f1800780c */ /* 0x001fe40003f42070 */
[----:B--2---:R-:W-:-:S05]  /*1870*/  @P1 IADD3 R27, PT, PT, R27, R14, RZ ;  /* 0x0000000e1b1b1210 */ /* 0x004fca0007ffe0ff */
[----:B------:R-:W0:Y:S02]  /*1880*/  SHFL.UP P1, R14, R27, 0x4, RZ ;  /* 0x048000001b0e7989 */ /* 0x000e2400000200ff */
[----:B0-----:R-:W-:-:S05]  /*1890*/  @P1 IMAD.IADD.U32 R27, R27, 0x1, R14 ;  /* 0x000000011b1b1824 */ /* 0x001fca00078e000e */
[----:B------:R-:W0:Y:S02]  /*18a0*/  SHFL.UP P1, R14, R27, 0x8, RZ ;  /* 0x050000001b0e7989 */ /* 0x000e2400000200ff */
[----:B0-----:R-:W-:-:S05]  /*18b0*/  @P1 IMAD.IADD.U32 R27, R27, 0x1, R14 ;  /* 0x000000011b1b1824 */ /* 0x001fca00078e000e */
[----:B------:R-:W0:Y:S02]  /*18c0*/  SHFL.UP P1, R14, R27, 0x10, RZ ;  /* 0x060000001b0e7989 */ /* 0x000e2400000200ff */
[----:B0-----:R-:W-:-:S05]  /*18d0*/  @P1 IADD3 R27, PT, PT, R27, R14, RZ ;  /* 0x0000000e1b1b1210 */ /* 0x001fca0007ffe0ff */
[----:B-1----:R-:W2:Y:S04]  /*18e0*/  @P2 ATOMG.E.ADD.STRONG.GPU PT, R12, desc[UR6][R12.64], R27 ;  /* 0x8000001b0c0c29a8 */ /* 0x002ea800081ef106 */
[----:B------:R-:W-:Y:S04]  /*18f0*/  SHFL.UP P1, R25, R27, 0x1, RZ ;  /* 0x042000001b197989 */ /* 0x000fe800000200ff */
[----:B--2--5:R-:W0:Y:S02]  /*1900*/  SHFL.IDX PT, R32, R12, 0x1f, 0x1f ;  /* 0x03e01f000c207f89 */ /* 0x024e2400000e0000 */
[----:B0-----:R-:W-:-:S07]  /*1910*/  @P1 IMAD.IADD.U32 R32, R32, 0x1, R25 ;  /* 0x0000000120201824 */ /* 0x001fce00078e0019 */
.L_x_21:
[----:B------:R-:W-:Y:S05]  /*1920*/  BSYNC.RECONVERGENT B1 ;  /* 0x0000000000017941 */ /* 0x000fea0003800200 */
.L_x_20:
[----:B------:R-:W2:Y:S01]  /*1930*/  MATCH.ANY R14, R15 ;  /* 0x000000000f0e73a1 */ /* 0x000ea200000e8000 */
[----:B-1----:R-:W1:Y:S07]  /*1940*/  BREV R12, R15 ;  /* 0x0000000f000c7301 */ /* 0x002e6e0000000000 */
[----:B------:R-:W3:Y:S01]  /*1950*/  REDUX.OR UR4, R15 ;  /* 0x000000000f0473c4 */ /* 0x000ee20000004000 */
[----:B------:R-:W-:Y:S01]  /*1960*/  VOTEU.ANY UR5, UPT, PT ;  /* 0x0000000000057886 */ /* 0x000fe200038e0100 */
[----:B-1----:R-:W1:Y:S01]  /*1970*/  FLO.U32.SH R12, R12 ;  /* 0x0000000c000c7300 */ /* 0x002e6200000e0400 */
[----:B--2---:R-:W-:-:S13]  /*1980*/  LOP3.LUT P1, RZ, R15, UR5, R14, 0x40, !PT ;  /* 0x000000050fff7c12 */ /* 0x004fda000f82400e */
[----:B-1-3--:R-:W-:Y:S05]  /*1990*/  @!P1 BRA.DIV UR4, `(.L_x_22) ;  /* 0x0000000204c89947 */ /* 0x00afea000b800000 */
[----:B-----5:R1:W2:Y:S02]  /*19a0*/  SHFL.IDX PT, R36, R32, R12, 0x1f ;  /* 0x00001f0c20247589 */ /* 0x0202a400000e0000 */
.L_x_29:
[----:B------:R-:W3:Y:S01]  /*19b0*/  LDC.64 R26, c[0x0][0x3b0] ;  /* 0x0000ec00ff1a7b82 */ /* 0x000ee20000000a00 */
[----:B------:R-:W2:Y:S01]  /*19c0*/  POPC R37, R2 ;  /* 0x0000000200257309 */ /* 0x000ea20000000000 */
[----:B------:R-:W4:Y:S06]  /*19d0*/  LDCU UR4, c[0x0][0x3a0] ;  /* 0x00007400ff0477ac */ /* 0x000f2c0008000800 */
[----:B------:R-:W5:Y:S08]  /*19e0*/  LDC.64 R14, c[0x0][0x3b8] ;  /* 0x0000ee00ff0e7b82 */ /* 0x000f700000000a00 */
[----:B0-----:R-:W0:Y:S01]  /*19f0*/  LDC.64 R24, c[0x0][0x3c8] ;  /* 0x0000f200ff187b82 */ /* 0x001e220000000a00 */
[----:B--2---:R-:W-:-:S04]  /*1a00*/  IMAD.IADD R37, R36, 0x1, R37 ;  /* 0x0000000124257824 */ /* 0x004fc800078e0225 */
[----:B------:R-:W-:-:S03]  /*1a10*/  IMAD R39, R37, 0x3, RZ ;  /* 0x0000000325277824 */ /* 0x000fc600078e02ff */
[----:B-1----:R-:W1:Y:S01]  /*1a20*/  LDC.64 R12, c[0x0][0x3c0] ;  /* 0x0000f000ff0c7b82 */ /* 0x002e620000000a00 */
[----:B---3--:R-:W-:-:S04]  /*1a30*/  IMAD.WIDE R26, R39, 0x4, R26 ;  /* 0x00000004271a7825 */ /* 0x008fc800078e021a */
[C---:B----4-:R-:W-:Y:S01]  /*1a40*/  IMAD R39, R37.reuse, UR4, RZ ;  /* 0x0000000425277c24 */ /* 0x050fe2000f8e02ff */
[----:B------:R2:W-:Y:S01]  /*1a50*/  STG.E desc[UR6][R26.64], R5 ;  /* 0x000000051a007986 */ /* 0x0005e2000c101906 */
[----:B-----5:R-:W-:-:S03]  /*1a60*/  IMAD.WIDE R14, R37, 0x4, R14 ;  /* 0x00000004250e7825 */ /* 0x020fc600078e020e */
[----:B------:R3:W-:Y:S04]  /*1a70*/  STG.E desc[UR6][R26.64+0x4], R7 ;  /* 0x000004071a007986 */ /* 0x0007e8000c101906 */
[----:B------:R4:W-:Y:S01]  /*1a80*/  STG.E desc[UR6][R26.64+0x8], R6 ;  /* 0x000008061a007986 */ /* 0x0009e2000c101906 */
[----:B0-----:R-:W-:-:S04]  /*1a90*/  IMAD.WIDE R24, R37, 0x8, R24 ;  /* 0x0000000825187825 */ /* 0x001fc800078e0218 */
[C-C-:B------:R-:W-:Y:S01]  /*1aa0*/  FADD R37, R8.reuse, R33.reuse ;  /* 0x0000002108257221 */ /* 0x140fe20000000000 */
[----:B------:R0:W-:Y:S01]  /*1ab0*/  STG.E desc[UR6][R14.64], R16 ;  /* 0x000000100e007986 */ /* 0x0001e2000c101906 */
[----:B------:R-:W-:Y:S01]  /*1ac0*/  FADD R33, -R8, R33 ;  /* 0x0000002108217221 */ /* 0x000fe20000000100 */
[----:B--2---:R-:W-:Y:S01]  /*1ad0*/  FADD R5, R35, R34 ;  /* 0x0000002223057221 */ /* 0x004fe20000000000 */
[----:B---3--:R-:W-:Y:S01]  /*1ae0*/  FADD R7, R9, R4 ;  /* 0x0000000409077221 */ /* 0x008fe20000000000 */
[----:B------:R2:W-:Y:S01]  /*1af0*/  STG.E.64 desc[UR6][R24.64], R10 ;  /* 0x0000000a18007986 */ /* 0x0005e2000c101b06 */
[----:B-1----:R-:W-:Y:S01]  /*1b00*/  IMAD.WIDE R12, R39, 0x4, R12 ;  /* 0x00000004270c7825 */ /* 0x002fe200078e020c */
[----:B------:R-:W-:-:S03]  /*1b10*/  FSEL R39, RZ, 1, !P0 ;  /* 0x3f800000ff277808 */ /* 0x000fc60004000000 */
[----:B----4-:R-:W-:Y:S01]  /*1b20*/  FADD R27, -R35, R34 ;  /* 0x00000022231b7221 */ /* 0x010fe20000000100 */
[----:B------:R2:W-:Y:S01]  /*1b30*/  STG.E desc[UR6][R12.64], R8 ;  /* 0x000000080c007986 */ /* 0x0005e2000c101906 */
[----:B0-----:R-:W-:-:S03]  /*1b40*/  FADD R15, -R9, R4 ;  /* 0x00000004090f7221 */ /* 0x001fc60000000100 */
[----:B------:R2:W-:Y:S04]  /*1b50*/  STG.E desc[UR6][R12.64+0xc], R37 ;  /* 0x00000c250c007986 */ /* 0x0005e8000c101906 */
[----:B------:R2:W-:Y:S04]  /*1b60*/  STG.E desc[UR6][R12.64+0x18], R33 ;  /* 0x000018210c007986 */ /* 0x0005e8000c101906 */
[----:B------:R2:W-:Y:S04]  /*1b70*/  STG.E desc[UR6][R12.64+0x4], R35 ;  /* 0x000004230c007986 */ /* 0x0005e8000c101906 */
[----:B------:R2:W-:Y:S04]  /*1b80*/  STG.E desc[UR6][R12.64+0x10], R5 ;  /* 0x000010050c007986 */ /* 0x0005e8000c101906 */
[----:B------:R2:W-:Y:S04]  /*1b90*/  STG.E desc[UR6][R12.64+0x1c], R27 ;  /* 0x00001c1b0c007986 */ /* 0x0005e8000c101906 */
[----:B------:R2:W-:Y:S04]  /*1ba0*/  STG.E desc[UR6][R12.64+0x8], R9 ;  /* 0x000008090c007986 */ /* 0x0005e8000c101906 */
[----:B------:R2:W-:Y:S04]  /*1bb0*/  STG.E desc[UR6][R12.64+0x14], R7 ;  /* 0x000014070c007986 */ /* 0x0005e8000c101906 */
[----:B------:R2:W-:Y:S04]  /*1bc0*/  STG.E desc[UR6][R12.64+0x20], R15 ;  /* 0x0000200f0c007986 */ /* 0x0005e8000c101906 */
[----:B------:R2:W-:Y:S02]  /*1bd0*/  STG.E desc[UR6][R12.64+0x24], R39 ;  /* 0x000024270c007986 */ /* 0x0005e4000c101906 */
.L_x_2:
[----:B------:R-:W-:Y:S05]  /*1be0*/  BSYNC B0 ;  /* 0x0000000000007941 */ /* 0x000fea0003800000 */
.L_x_1:
[----:B------:R-:W0:Y:S01]  /*1bf0*/  LDCU UR4, c[0x0][0x380] ;  /* 0x00007000ff0477ac */ /* 0x000e220008000800 */
[----:B------:R-:W-:-:S04]  /*1c00*/  IADD3 R0, PT, PT, R3, R0, RZ ;  /* 0x0000000003007210 */ /* 0x000fc80007ffe0ff */
[----:B0-----:R-:W-:-:S13]  /*1c10*/  ISETP.GE.AND P0, PT, R0, UR4, PT ;  /* 0x0000000400007c0c */ /* 0x001fda000bf06270 */
[----:B------:R-:W-:Y:S05]  /*1c20*/  @!P0 BRA `(.L_x_23) ;  /* 0xffffffe400388947 */ /* 0x000fea000383ffff */
[----:B------:R-:W-:Y:S05]  /*1c30*/  EXIT ;  /* 0x000000000000794d */ /* 0x000fea0003800000 */
.L_x_19:
[----:B------:R-:W-:Y:S01]  /*1c40*/  BSSY B1, `(.L_x_24) ;  /* 0x0000006000017945 */ /* 0x000fe20003800000 */
[----:B-----5:R-:W-:Y:S02]  /*1c50*/  IMAD.MOV.U32 R25, RZ, RZ, R31 ;  /* 0x000000ffff197224 */ /* 0x020fe400078e001f */
[----:B------:R-:W-:-:S07]  /*1c60*/  IMAD.MOV.U32 R27, RZ, RZ, 0x1f ;  /* 0x0000001fff1b7424 */ /* 0x000fce00078e00ff */
[----:B------:R-:W-:Y:S05]  /*1c70*/  WARPSYNC.COLLECTIVE R14, `(.L_x_25) ;  /* 0x000000000e087348 */ /* 0x000fea0003c00000 */
[----:B------:R0:W1:Y:S02]  /*1c80*/  SHFL.IDX P1, R14, R25, R24, R27 ;  /* 0x00000018190e7389 */ /* 0x000064000002001b */
[----:B01----:R-:W-:Y:S05]  /*1c90*/  ENDCOLLECTIVE ;  /* 0x000000000000791b */ /* 0x003fea0003800000 */
.L_x_25:
[----:B------:R-:W-:Y:S05]  /*1ca0*/  BSYNC B1 ;  /* 0x0000000000017941 */ /* 0x000fea0003800000 */
.L_x_24:
[----:B------:R-:W-:Y:S05]  /*1cb0*/  BRA `(.L_x_26) ;  /* 0xfffffff8009c7947 */ /* 0x000fea000383ffff */
.L_x_22:
[----:B------:R-:W-:Y:S01]  /*1cc0*/  BSSY B1, `(.L_x_27) ;  /* 0x0000008000017945 */ /* 0x000fe20003800000 */
[----:B-----5:R-:W-:Y:S01]  /*1cd0*/  MOV R25, R32 ;  /* 0x0000002000197202 */ /* 0x020fe20000000f00 */
[----:B0-----:R-:W-:Y:S01]  /*1ce0*/  IMAD.MOV.U32 R24, RZ, RZ, R12 ;  /* 0x000000ffff187224 */ /* 0x001fe200078e000c */
[----:B------:R-:W-:Y:S01]  /*1cf0*/  MOV R14, R15 ;  /* 0x0000000f000e7202 */ /* 0x000fe20000000f00 */
[----:B------:R-:W-:-:S07]  /*1d00*/  IMAD.MOV.U32 R27, RZ, RZ, 0x1f ;  /* 0x0000001fff1b7424 */ /* 0x000fce00078e00ff */
[----:B------:R-:W-:Y:S05]  /*1d10*/  WARPSYNC.COLLECTIVE R14, `(.L_x_28) ;  /* 0x000000000e087348 */ /* 0x000fea0003c00000 */
[----:B------:R0:W1:Y:S02]  /*1d20*/  SHFL.IDX P1, R14, R25, R24, R27 ;  /* 0x00000018190e7389 */ /* 0x000064000002001b */
[----:B01----:R-:W-:Y:S05]  /*1d30*/  ENDCOLLECTIVE ;  /* 0x000000000000791b */ /* 0x003fea0003800000 */
.L_x_28:
[----:B------:R-:W-:Y:S05]  /*1d40*/  BSYNC B1 ;  /* 0x0000000000017941 */ /* 0x000fea0003800000 */
.L_x_27:
[----:B------:R-:W-:Y:S01]  /*1d50*/  IMAD.MOV.U32 R36, RZ, RZ, R14 ;  /* 0x000000ffff247224 */ /* 0x000fe200078e000e */
[----:B------:R-:W-:Y:S06]  /*1d60*/  BRA `(.L_x_29) ;  /* 0xfffffffc00107947 */ /* 0x000fec000383ffff */
.L_x_30:
        /* <DEDUP_REMOVED lines=9> */
.L_x_32:


//--------------------- .nv.global.init           --------------------------
	.section	.nv.global.init,"aw",@progbits
	.align	4
.nv.global.init:
	.type		__cudart_i2opi_f,@object
	.size		__cudart_i2opi_f,(.L_45 - __cudart_i2opi_f)
__cudart_i2opi_f:
        /*0000*/ 	.byte	0x41, 0x90, 0x43, 0x3c, 0x99, 0x95, 0x62, 0xdb, 0xc0, 0xdd, 0x34, 0xf5, 0xd1, 0x57, 0x27, 0xfc
        /*0010*/ 	.byte	0x29, 0x15, 0x44, 0x4e, 0x6e, 0x83, 0xf9, 0xa2
.L_45:


//--------------------- .nv.shared.reserved.0     --------------------------
	.section	.nv.shared.reserved.0,"aw",@nobits
	.weak		__nv_reservedSMEM_offset_0_alias
	.size		__nv_reservedSMEM_offset_0_alias, 0, 64
	.other		__nv_reservedSMEM_offset_0_alias,@"STO_CUDA_RESERVED_SHARED STV_DEFAULT"
__nv_reservedSMEM_offset_0_alias:
	.zero		0
	.zero		64


//--------------------- .nv.global                --------------------------
	.section	.nv.global,"aw",@nobits
.nv.global:
	.type		_ZN34_INTERNAL_2cbb7a50_4_k_cu_d552f7b06thrust24THRUST_300001_SM_1000_NS12placeholders2_8E,@object
	.size		_ZN34_INTERNAL_2cbb7a50_4_k_cu_d552f7b06thrust24THRUST_300001_SM_1000_NS12placeholders2_8E,(_ZN34_INTERNAL_2cbb7a50_4_k_cu_d552f7b04cuda3std3__436_GLOBAL__N__2cbb7a50_4_k_cu_d552f7b06ignoreE - _ZN34_INTERNAL_2cbb7a50_4_k_cu_d552f7b06thrust24THRUST_300001_SM_1000_NS12placeholders2_8E)
_ZN34_INTERNAL_2cbb7a50_4_k_cu_d552f7b06thrust24THRUST_300001_SM_1000_NS12placeholders2_8E:
	.zero		1
	.type		_ZN34_INTERNAL_2cbb7a50_4_k_cu_d552f7b04cuda3std3__436_GLOBAL__N__2cbb7a50_4_k_cu_d552f7b06ignoreE,@object
	.size		_ZN34_INTERNAL_2cbb7a50_4_k_cu_d552f7b04cuda3std3__436_GLOBAL__N__2cbb7a50_4_k_cu_d552f7b06ignoreE,(_ZN34_INTERNAL_2cbb7a50_4_k_cu_d552f7b04cuda3std6ranges3__45__cpo4dataE - _ZN34_INTERNAL_2cbb7a50_4_k_cu_d552f7b04cuda3std3__436_GLOBAL__N__2cbb7a50_4_k_cu_d552f7b06ignoreE)
_ZN34_INTERNAL_2cbb7a50_4_k_cu_d552f7b04cuda3std3__436_GLOBAL__N__2cbb7a50_4_k_cu_d552f7b06ignoreE:
	.zero		1
	.type		_ZN34_INTERNAL_2cbb7a50_4_k_cu_d552f7b04cuda3std6ranges3__45__cpo4dataE,@object
	.size		_ZN34_INTERNAL_2cbb7a50_4_k_cu_d552f7b04cuda3std6ranges3__45__cpo4dataE,(_ZN34_INTERNAL_2cbb7a50_4_k_cu_d552f7b06thrust24THRUST_300001_SM_1000_NS6system3cpp3parE - _ZN34_INTERNAL_2cbb7a50_4_k_cu_d552f7b04cuda3std6ranges3__45__cpo4dataE)
_ZN34_INTERNAL_2cbb7a50_4_k_cu_d552f7b04cuda3std6ranges3__45__cpo4dataE:
	.zero		1
	.type		_ZN34_INTERNAL_2cbb7a50_4_k_cu_d552f7b06thrust24THRUST_300001_SM_1000_NS6system3cpp3parE,@object
	.size		_ZN34_INTERNAL_2cbb7a50_4_k_cu_d552f7b06thrust24THRUST_300001_SM_1000_NS6system3cpp3parE,(_ZN34_INTERNAL_2cbb7a50_4_k_cu_d552f7b04cuda3std3__45__cpo5beginE - _ZN34_INTERNAL_2cbb7a50_4_k_cu_d552f7b06thrust24THRUST_300001_SM_1000_NS6system3cpp3parE)
_ZN34_INTERNAL_2cbb7a50_4_k_cu_d552f7b06thrust24THRUST_300001_SM_1000_NS6system3cpp3parE:
	.zero		1
	.type		_ZN34_INTERNAL_2cbb7a50_4_k_cu_d552f7b04cuda3std3__45__cpo5beginE,@object
	.size		_ZN34_INTERNAL_2cbb7a50_4_k_cu_d552f7b04cuda3std3__45__cpo5beginE,(_ZN34_INTERNAL_2cbb7a50_4_k_cu_d552f7b04cuda3std6ranges3__45__cpo5beginE - _ZN34_INTERNAL_2cbb7a50_4_k_cu_d552f7b04cuda3std3__45__cpo5beginE)
_ZN34_INTERNAL_2cbb7a50_4_k_cu_d552f7b04cuda3std3__45__cpo5beginE:
	.zero		1
	.type		_ZN34_INTERNAL_2cbb7a50_4_k_cu_d552f7b04cuda3std6ranges3__45__cpo5beginE,@object
	.size		_ZN34_INTERNAL_2cbb7a50_4_k_cu_d552f7b04cuda3std6ranges3__45__cpo5beginE,(_ZN34_INTERNAL_2cbb7a50_4_k_cu_d552f7b06thrust24THRUST_300001_SM_1000_NS6deviceE - _ZN34_INTERNAL_2cbb7a50_4_k_cu_d552f7b04cuda3std6ranges3__45__cpo5beginE)
_ZN34_INTERNAL_2cbb7a50_4_k_cu_d552f7b04cuda3std6ranges3__45__cpo5beginE:
	.zero		1
	.type		_ZN34_INTERNAL_2cbb7a50_4_k_cu_d552f7b06thrust24THRUST_300001_SM_1000_NS6deviceE,@object
	.size		_ZN34_INTERNAL_2cbb7a50_4_k_cu_d552f7b06thrust24THRUST_300001_SM_1000_NS6deviceE,(_ZN34_INTERNAL_2cbb7a50_4_k_cu_d552f7b04cuda3std3__47nulloptE - _ZN34_INTERNAL_2cbb7a50_4_k_cu_d552f7b06thrust24THRUST_300001_SM_1000_NS6deviceE)
_ZN34_INTERNAL_2cbb7a50_4_k_cu_d552f7b06thrust24THRUST_300001_SM_1000_NS6deviceE:
	.zero		1
	.type		_ZN34_INTERNAL_2cbb7a50_4_k_cu_d552f7b04cuda3std3__47nulloptE,@object
	.size		_ZN34_INTERNAL_2cbb7a50_4_k_cu_d552f7b04cuda3std3__47nulloptE,(_ZN34_INTERNAL_2cbb7a50_4_k_cu_d552f7b04cuda3std6ranges3__45__cpo8distanceE - _ZN34_INTERNAL_2cbb7a50_4_k_cu_d552f7b04cuda3std3__47nulloptE)
_ZN34_INTERNAL_2cbb7a50_4_k_cu_d552f7b04cuda3std3__47nulloptE:
	.zero		1
	.type		_ZN34_INTERNAL_2cbb7a50_4_k_cu_d552f7b04cuda3std6ranges3__45__cpo8distanceE,@object
	.size		_ZN34_INTERNAL_2cbb7a50_4_k_cu_d552f7b04cuda3std6ranges3__45__cpo8distanceE,(_ZN34_INTERNAL_2cbb7a50_4_k_cu_d552f7b06thrust24THRUST_300001_SM_1000_NS12placeholders2_4E - _ZN34_INTERNAL_2cbb7a50_4_k_cu_d552f7b04cuda3std6ranges3__45__cpo8distanceE)
_ZN34_INTERNAL_2cbb7a50_4_k_cu_d552f7b04cuda3std6ranges3__45__cpo8distanceE:
	.zero		1
	.type		_ZN34_INTERNAL_2cbb7a50_4_k_cu_d552f7b06thrust24THRUST_300001_SM_1000_NS12placeholders2_4E,@object
	.size		_ZN34_INTERNAL_2cbb7a50_4_k_cu_d552f7b06thrust24THRUST_300001_SM_1000_NS12placeholders2_4E,(_ZN34_INTERNAL_2cbb7a50_4_k_cu_d552f7b04cuda3std3__45__cpo6rbeginE - _ZN34_INTERNAL_2cbb7a50_4_k_cu_d552f7b06thrust24THRUST_300001_SM_1000_NS12placeholders2_4E)
_ZN34_INTERNAL_2cbb7a50_4_k_cu_d552f7b06thrust24THRUST_300001_SM_1000_NS12placeholders2_4E:
	.zero		1
	.type		_ZN34_INTERNAL_2cbb7a50_4_k_cu_d552f7b04cuda3std3__45__cpo6rbeginE,@object
	.size		_ZN34_INTERNAL_2cbb7a50_4_k_cu_d552f7b04cuda3std3__45__cpo6rbeginE,(_ZN34_INTERNAL_2cbb7a50_4_k_cu_d552f7b04cuda3std6ranges3__45__cpo7advanceE - _ZN34_INTERNAL_2cbb7a50_4_k_cu_d552f7b04cuda3std3__45__cpo6rbeginE)
_ZN34_INTERNAL_2cbb7a50_4_k_cu_d552f7b04cuda3std3__45__cpo6rbeginE:
	.zero		1
	.type		_ZN34_INTERNAL_2cbb7a50_4_k_cu_d552f7b04cuda3std6ranges3__45__cpo7advanceE,@object
	.size		_ZN34_INTERNAL_2cbb7a50_4_k_cu_d552f7b04cuda3std6ranges3__45__cpo7advanceE,(_ZN34_INTERNAL_2cbb7a50_4_k_cu_d552f7b06thrust24THRUST_300001_SM_1000_NS12placeholders3_10E - _ZN34_INTERNAL_2cbb7a50_4_k_cu_d552f7b04cuda3std6ranges3__45__cpo7advanceE)
_ZN34_INTERNAL_2cbb7a50_4_k_cu_d552f7b04cuda3std6ranges3__45__cpo7advanceE:
	.zero		1
	.type		_ZN34_INTERNAL_2cbb7a50_4_k_cu_d552f7b06thrust24THRUST_300001_SM_1000_NS12placeholders3_10E,@object
	.size		_ZN34_INTERNAL_2cbb7a50_4_k_cu_d552f7b06thrust24THRUST_300001_SM_1000_NS12placeholders3_10E,(_ZN34_INTERNAL_2cbb7a50_4_k_cu_d552f7b04cuda3std3__48in_placeE - _ZN34_INTERNAL_2cbb7a50_4_k_cu_d552f7b06thrust24THRUST_300001_SM_1000_NS12placeholders3_10E)
_ZN34_INTERNAL_2cbb7a50_4_k_cu_d552f7b06thrust24THRUST_300001_SM_1000_NS12placeholders3_10E:
	.zero		1
	.type		_ZN34_INTERNAL_2cbb7a50_4_k_cu_d552f7b04cuda3std3__48in_placeE,@object
	.size		_ZN34_INTERNAL_2cbb7a50_4_k_cu_d552f7b04cuda3std3__48in_placeE,(_ZN34_INTERNAL_2cbb7a50_4_k_cu_d552f7b04cuda3std6ranges3__45__cpo4sizeE - _ZN34_INTERNAL_2cbb7a50_4_k_cu_d552f7b04cuda3std3__48in_placeE)
_ZN34_INTERNAL_2cbb7a50_4_k_cu_d552f7b04cuda3std3__48in_placeE:
	.zero		1
	.type		_ZN34_INTERNAL_2cbb7a50_4_k_cu_d552f7b04cuda3std6ranges3__45__cpo4sizeE,@object
	.size		_ZN34_INTERNAL_2cbb7a50_4_k_cu_d552f7b04cuda3std6ranges3__45__cpo4sizeE,(_ZN34_INTERNAL_2cbb7a50_4_k_cu_d552f7b06thrust24THRUST_300001_SM_1000_NS12placeholders2_2E - _ZN34_INTERNAL_2cbb7a50_4_k_cu_d552f7b04cuda3std6ranges3__45__cpo4sizeE)
_ZN34_INTERNAL_2cbb7a50_4_k_cu_d552f7b04cuda3std6ranges3__45__cpo4sizeE:
	.zero		1
	.type		_ZN34_INTERNAL_2cbb7a50_4_k_cu_d552f7b06thrust24THRUST_300001_SM_1000_NS12placeholders2_2E,@object
	.size		_ZN34_INTERNAL_2cbb7a50_4_k_cu_d552f7b06thrust24THRUST_300001_SM_1000_NS12placeholders2_2E,(_ZN34_INTERNAL_2cbb7a50_4_k_cu_d552f7b04cuda3std3__45__cpo6cbeginE - _ZN34_INTERNAL_2cbb7a50_4_k_cu_d552f7b06thrust24THRUST_300001_SM_1000_NS12placeholders2_2E)
_ZN34_INTERNAL_2cbb7a50_4_k_cu_d552f7b06thrust24THRUST_300001_SM_1000_NS12placeholders2_2E:
	.zero		1
	.type		_ZN34_INTERNAL_2cbb7a50_4_k_cu_d552f7b04cuda3std3__45__cpo6cbeginE,@object
	.size		_ZN34_INTERNAL_2cbb7a50_4_k_cu_d552f7b04cuda3std3__45__cpo6cbeginE,(_ZN34_INTERNAL_2cbb7a50_4_k_cu_d552f7b04cuda3std6ranges3__45__cpo6cbeginE - _ZN34_INTERNAL_2cbb7a50_4_k_cu_d552f7b04cuda3std3__45__cpo6cbeginE)
_ZN34_INTERNAL_2cbb7a50_4_k_cu_d552f7b04cuda3std3__45__cpo6cbeginE:
	.zero		1
	.type		_ZN34_INTERNAL_2cbb7a50_4_k_cu_d552f7b04cuda3std6ranges3__45__cpo6cbeginE,@object
	.size		_ZN34_INTERNAL_2cbb7a50_4_k_cu_d552f7b04cuda3std6ranges3__45__cpo6cbeginE,(_ZN34_INTERNAL_2cbb7a50_4_k_cu_d552f7b06thrust24THRUST_300001_SM_1000_NS12placeholders2_6E - _ZN34_INTERNAL_2cbb7a50_4_k_cu_d552f7b04cuda3std6ranges3__45__cpo6cbeginE)
_ZN34_INTERNAL_2cbb7a50_4_k_cu_d552f7b04cuda3std6ranges3__45__cpo6cbeginE:
	.zero		1
	.type		_ZN34_INTERNAL_2cbb7a50_4_k_cu_d552f7b06thrust24THRUST_300001_SM_1000_NS12placeholders2_6E,@object
	.size		_ZN34_INTERNAL_2cbb7a50_4_k_cu_d552f7b06thrust24THRUST_300001_SM_1000_NS12placeholders2_6E,(_ZN34_INTERNAL_2cbb7a50_4_k_cu_d552f7b04cuda3std3__45__cpo7crbeginE - _ZN34_INTERNAL_2cbb7a50_4_k_cu_d552f7b06thrust24THRUST_300001_SM_1000_NS12placeholders2_6E)
_ZN34_INTERNAL_2cbb7a50_4_k_cu_d552f7b06thrust24THRUST_300001_SM_1000_NS12placeholders2_6E:
	.zero		1
	.type		_ZN34_INTERNAL_2cbb7a50_4_k_cu_d552f7b04cuda3std3__45__cpo7crbeginE,@object
	.size		_ZN34_INTERNAL_2cbb7a50_4_k_cu_d552f7b04cuda3std3__45__cpo7crbeginE,(_ZN34_INTERNAL_2cbb7a50_4_k_cu_d552f7b04cuda3std6ranges3__45__cpo4nextE - _ZN34_INTERNAL_2cbb7a50_4_k_cu_d552f7b04cuda3std3__45__cpo7crbeginE)
_ZN34_INTERNAL_2cbb7a50_4_k_cu_d552f7b04cuda3std3__45__cpo7crbeginE:
	.zero		1
	.type		_ZN34_INTERNAL_2cbb7a50_4_k_cu_d552f7b04cuda3std6ranges3__45__cpo4nextE,@object
	.size		_ZN34_INTERNAL_2cbb7a50_4_k_cu_d552f7b04cuda3std6ranges3__45__cpo4nextE,(_ZN34_INTERNAL_2cbb7a50_4_k_cu_d552f7b04cuda3std6ranges3__45__cpo4swapE - _ZN34_INTERNAL_2cbb7a50_4_k_cu_d552f7b04cuda3std6ranges3__45__cpo4nextE)
_ZN34_INTERNAL_2cbb7a50_4_k_cu_d552f7b04cuda3std6ranges3__45__cpo4nextE:
	.zero		1
	.type		_ZN34_INTERNAL_2cbb7a50_4_k_cu_d552f7b04cuda3std6ranges3__45__cpo4swapE,@object
	.size		_ZN34_INTERNAL_2cbb7a50_4_k_cu_d552f7b04cuda3std6ranges3__45__cpo4swapE,(_ZN34_INTERNAL_2cbb7a50_4_k_cu_d552f7b06thrust24THRUST_300001_SM_1000_NS8cuda_cub10par_nosyncE - _ZN34_INTERNAL_2cbb7a50_4_k_cu_d552f7b04cuda3std6ranges3__45__cpo4swapE)
_ZN34_INTERNAL_2cbb7a50_4_k_cu_d552f7b04cuda3std6ranges3__45__cpo4swapE:
	.zero		1
	.type		_ZN34_INTERNAL_2cbb7a50_4_k_cu_d552f7b06thrust24THRUST_300001_SM_1000_NS8cuda_cub10par_nosyncE,@object
	.size		_ZN34_INTERNAL_2cbb7a50_4_k_cu_d552f7b06thrust24THRUST_300001_SM_1000_NS8cuda_cub10par_nosyncE,(_ZN34_INTERNAL_2cbb7a50_4_k_cu_d552f7b06thrust24THRUST_300001_SM_1000_NS3seqE - _ZN34_INTERNAL_2cbb7a50_4_k_cu_d552f7b06thrust24THRUST_300001_SM_1000_NS8cuda_cub10par_nosyncE)
_ZN34_INTERNAL_2cbb7a50_4_k_cu_d552f7b06thrust24THRUST_300001_SM_1000_NS8cuda_cub10par_nosyncE:
	.zero		1
	.type		_ZN34_INTERNAL_2cbb7a50_4_k_cu_d552f7b06thrust24THRUST_300001_SM_1000_NS3seqE,@object
	.size		_ZN34_INTERNAL_2cbb7a50_4_k_cu_d552f7b06thrust24THRUST_300001_SM_1000_NS3seqE,(_ZN34_INTERNAL_2cbb7a50_4_k_cu_d552f7b04cuda3std3__420unreachable_sentinelE - _ZN34_INTERNAL_2cbb7a50_4_k_cu_d552f7b06thrust24THRUST_300001_SM_1000_NS3seqE)
_ZN34_INTERNAL_2cbb7a50_4_k_cu_d552f7b06thrust24THRUST_300001_SM_1000_NS3seqE:
	.zero		1
	.type		_ZN34_INTERNAL_2cbb7a50_4_k_cu_d552f7b04cuda3std3__420unreachable_sentinelE,@object
	.size		_ZN34_INTERNAL_2cbb7a50_4_k_cu_d552f7b04cuda3std3__420unreachable_sentinelE,(_ZN34_INTERNAL_2cbb7a50_4_k_cu_d552f7b04cuda3std6ranges3__45__cpo5ssizeE - _ZN34_INTERNAL_2cbb7a50_4_k_cu_d552f7b04cuda3std3__420unreachable_sentinelE)
_ZN34_INTERNAL_2cbb7a50_4_k_cu_d552f7b04cuda3std3__420unreachable_sentinelE:
	.zero		1
	.type		_ZN34_INTERNAL_2cbb7a50_4_k_cu_d552f7b04cuda3std6ranges3__45__cpo5ssizeE,@object
	.size		_ZN34_INTERNAL_2cbb7a50_4_k_cu_d552f7b04cuda3std6ranges3__45__cpo5ssizeE,(_ZN34_INTERNAL_2cbb7a50_4_k_cu_d552f7b06thrust24THRUST_300001_SM_1000_NS12placeholders2_3E - _ZN34_INTERNAL_2cbb7a50_4_k_cu_d552f7b04cuda3std6ranges3__45__cpo5ssizeE)
_ZN34_INTERNAL_2cbb7a50_4_k_cu_d552f7b04cuda3std6ranges3__45__cpo5ssizeE:
	.zero		1
	.type		_ZN34_INTERNAL_2cbb7a50_4_k_cu_d552f7b06thrust24THRUST_300001_SM_1000_NS12placeholders2_3E,@object
	.size		_ZN34_INTERNAL_2cbb7a50_4_k_cu_d552f7b06thrust24THRUST_300001_SM_1000_NS12placeholders2_3E,(_ZN34_INTERNAL_2cbb7a50_4_k_cu_d552f7b04cuda3std3__45__cpo4cendE - _ZN34_INTERNAL_2cbb7a50_4_k_cu_d552f7b06thrust24THRUST_300001_SM_1000_NS12placeholders2_3E)
_ZN34_INTERNAL_2cbb7a50_4_k_cu_d552f7b06thrust24THRUST_300001_SM_1000_NS12placeholders2_3E:
	.zero		1
	.type		_ZN34_INTERNAL_2cbb7a50_4_k_cu_d552f7b04cuda3std3__45__cpo4cendE,@object
	.size		_ZN34_INTERNAL_2cbb7a50_4_k_cu_d552f7b04cuda3std3__45__cpo4cendE,(_ZN34_INTERNAL_2cbb7a50_4_k_cu_d552f7b04cuda3std6ranges3__45__cpo4cendE - _ZN34_INTERNAL_2cbb7a50_4_k_cu_d552f7b04cuda3std3__45__cpo4cendE)
_ZN34_INTERNAL_2cbb7a50_4_k_cu_d552f7b04cuda3std3__45__cpo4cendE:
	.zero		1
	.type		_ZN34_INTERNAL_2cbb7a50_4_k_cu_d552f7b04cuda3std6ranges3__45__cpo4cendE,@object
	.size		_ZN34_INTERNAL_2cbb7a50_4_k_cu_d552f7b04cuda3std6ranges3__45__cpo4cendE,(_ZN34_INTERNAL_2cbb7a50_4_k_cu_d552f7b06thrust24THRUST_300001_SM_1000_NS12placeholders2_7E - _ZN34_INTERNAL_2cbb7a50_4_k_cu_d552f7b04cuda3std6ranges3__45__cpo4cendE)
_ZN34_INTERNAL_2cbb7a50_4_k_cu_d552f7b04cuda3std6ranges3__45__cpo4cendE:
	.zero		1
	.type		_ZN34_INTERNAL_2cbb7a50_4_k_cu_d552f7b06thrust24THRUST_300001_SM_1000_NS12placeholders2_7E,@object
	.size		_ZN34_INTERNAL_2cbb7a50_4_k_cu_d552f7b06thrust24THRUST_300001_SM_1000_NS12placeholders2_7E,(_ZN34_INTERNAL_2cbb7a50_4_k_cu_d552f7b04cuda3std3__45__cpo5crendE - _ZN34_INTERNAL_2cbb7a50_4_k_cu_d552f7b06thrust24THRUST_300001_SM_1000_NS12placeholders2_7E)
_ZN34_INTERNAL_2cbb7a50_4_k_cu_d552f7b06thrust24THRUST_300001_SM_1000_NS12placeholders2_7E:
	.zero		1
	.type		_ZN34_INTERNAL_2cbb7a50_4_k_cu_d552f7b04cuda3std3__45__cpo5crendE,@object
	.size		_ZN34_INTERNAL_2cbb7a50_4_k_cu_d552f7b04cuda3std3__45__cpo5crendE,(_ZN34_INTERNAL_2cbb7a50_4_k_cu_d552f7b04cuda3std6ranges3__45__cpo4prevE - _ZN34_INTERNAL_2cbb7a50_4_k_cu_d552f7b04cuda3std3__45__cpo5crendE)
_ZN34_INTERNAL_2cbb7a50_4_k_cu_d552f7b04cuda3std3__45__cpo5crendE:
	.zero		1
	.type		_ZN34_INTERNAL_2cbb7a50_4_k_cu_d552f7b04cuda3std6ranges3__45__cpo4prevE,@object
	.size		_ZN34_INTERNAL_2cbb7a50_4_k_cu_d552f7b04cuda3std6ranges3__45__cpo4prevE,(_ZN34_INTERNAL_2cbb7a50_4_k_cu_d552f7b04cuda3std6ranges3__45__cpo9iter_moveE - _ZN34_INTERNAL_2cbb7a50_4_k_cu_d552f7b04cuda3std6ranges3__45__cpo4prevE)
_ZN34_INTERNAL_2cbb7a50_4_k_cu_d552f7b04cuda3std6ranges3__45__cpo4prevE:
	.zero		1
	.type		_ZN34_INTERNAL_2cbb7a50_4_k_cu_d552f7b04cuda3std6ranges3__45__cpo9iter_moveE,@object
	.size		_ZN34_INTERNAL_2cbb7a50_4_k_cu_d552f7b04cuda3std6ranges3__45__cpo9iter_moveE,(_ZN34_INTERNAL_2cbb7a50_4_k_cu_d552f7b06thrust24THRUST_300001_SM_1000_NS6system6detail10sequential3seqE - _ZN34_INTERNAL_2cbb7a50_4_k_cu_d552f7b04cuda3std6ranges3__45__cpo9iter_moveE)
_ZN34_INTERNAL_2cbb7a50_4_k_cu_d552f7b04cuda3std6ranges3__45__cpo9iter_moveE:
	.zero		1
	.type		_ZN34_INTERNAL_2cbb7a50_4_k_cu_d552f7b06thrust24THRUST_300001_SM_1000_NS6system6detail10sequential3seqE,@object
	.size		_ZN34_INTERNAL_2cbb7a50_4_k_cu_d552f7b06thrust24THRUST_300001_SM_1000_NS6system6detail10sequential3seqE,(_ZN34_INTERNAL_2cbb7a50_4_k_cu_d552f7b06thrust24THRUST_300001_SM_1000_NS12placeholders2_9E - _ZN34_INTERNAL_2cbb7a50_4_k_cu_d552f7b06thrust24THRUST_300001_SM_1000_NS6system6detail10sequential3seqE)
_ZN34_INTERNAL_2cbb7a50_4_k_cu_d552f7b06thrust24THRUST_300001_SM_1000_NS6system6detail10sequential3seqE:
	.zero		1
	.type		_ZN34_INTERNAL_2cbb7a50_4_k_cu_d552f7b06thrust24THRUST_300001_SM_1000_NS12placeholders2_9E,@object
	.size		_ZN34_INTERNAL_2cbb7a50_4_k_cu_d552f7b06thrust24THRUST_300001_SM_1000_NS12placeholders2_9E,(_ZN34_INTERNAL_2cbb7a50_4_k_cu_d552f7b04cuda3std3__419piecewise_constructE - _ZN34_INTERNAL_2cbb7a50_4_k_cu_d552f7b06thrust24THRUST_300001_SM_1000_NS12placeholders2_9E)
_ZN34_INTERNAL_2cbb7a50_4_k_cu_d552f7b06thrust24THRUST_300001_SM_1000_NS12placeholders2_9E:
	.zero		1
	.type		_ZN34_INTERNAL_2cbb7a50_4_k_cu_d552f7b04cuda3std3__419piecewise_constructE,@object
	.size		_ZN34_INTERNAL_2cbb7a50_4_k_cu_d552f7b04cuda3std3__419piecewise_constructE,(_ZN34_INTERNAL_2cbb7a50_4_k_cu_d552f7b04cuda3std6ranges3__45__cpo5cdataE - _ZN34_INTERNAL_2cbb7a50_4_k_cu_d552f7b04cuda3std3__419piecewise_constructE)
_ZN34_INTERNAL_2cbb7a50_4_k_cu_d552f7b04cuda3std3__419piecewise_constructE:
	.zero		1
	.type		_ZN34_INTERNAL_2cbb7a50_4_k_cu_d552f7b04cuda3std6ranges3__45__cpo5cdataE,@object
	.size		_ZN34_INTERNAL_2cbb7a50_4_k_cu_d552f7b04cuda3std6ranges3__45__cpo5cdataE,(_ZN34_INTERNAL_2cbb7a50_4_k_cu_d552f7b06thrust24THRUST_300001_SM_1000_NS12placeholders2_1E - _ZN34_INTERNAL_2cbb7a50_4_k_cu_d552f7b04cuda3std6ranges3__45__cpo5cdataE)
_ZN34_INTERNAL_2cbb7a50_4_k_cu_d552f7b04cuda3std6ranges3__45__cpo5cdataE:
	.zero		1
	.type		_ZN34_INTERNAL_2cbb7a50_4_k_cu_d552f7b06thrust24THRUST_300001_SM_1000_NS12placeholders2_1E,@object
	.size		_ZN34_INTERNAL_2cbb7a50_4_k_cu_d552f7b06thrust24THRUST_300001_SM_1000_NS12placeholders2_1E,(_ZN34_INTERNAL_2cbb7a50_4_k_cu_d552f7b04cuda3std3__45__cpo3endE - _ZN34_INTERNAL_2cbb7a50_4_k_cu_d552f7b06thrust24THRUST_300001_SM_1000_NS12placeholders2_1E)
_ZN34_INTERNAL_2cbb7a50_4_k_cu_d552f7b06thrust24THRUST_300001_SM_1000_NS12placeholders2_1E:
	.zero		1
	.type		_ZN34_INTERNAL_2cbb7a50_4_k_cu_d552f7b04cuda3std3__45__cpo3endE,@object
	.size		_ZN34_INTERNAL_2cbb7a50_4_k_cu_d552f7b04cuda3std3__45__cpo3endE,(_ZN34_INTERNAL_2cbb7a50_4_k_cu_d552f7b04cuda3std6ranges3__45__cpo3endE - _ZN34_INTERNAL_2cbb7a50_4_k_cu_d552f7b04cuda3std3__45__cpo3endE)
_ZN34_INTERNAL_2cbb7a50_4_k_cu_d552f7b04cuda3std3__45__cpo3endE:
	.zero		1
	.type		_ZN34_INTERNAL_2cbb7a50_4_k_cu_d552f7b04cuda3std6ranges3__45__cpo3endE,@object
	.size		_ZN34_INTERNAL_2cbb7a50_4_k_cu_d552f7b04cuda3std6ranges3__45__cpo3endE,(_ZN34_INTERNAL_2cbb7a50_4_k_cu_d552f7b06thrust24THRUST_300001_SM_1000_NS12placeholders2_5E - _ZN34_INTERNAL_2cbb7a50_4_k_cu_d552f7b04cuda3std6ranges3__45__cpo3endE)
_ZN34_INTERNAL_2cbb7a50_4_k_cu_d552f7b04cuda3std6ranges3__45__cpo3endE:
	.zero		1
	.type		_ZN34_INTERNAL_2cbb7a50_4_k_cu_d552f7b06thrust24THRUST_300001_SM_1000_NS12placeholders2_5E,@object
	.size		_ZN34_INTERNAL_2cbb7a50_4_k_cu_d552f7b06thrust24THRUST_300001_SM_1000_NS12placeholders2_5E,(_ZN34_INTERNAL_2cbb7a50_4_k_cu_d552f7b04cuda3std3__45__cpo4rendE - _ZN34_INTERNAL_2cbb7a50_4_k_cu_d552f7b06thrust24THRUST_300001_SM_1000_NS12placeholders2_5E)
_ZN34_INTERNAL_2cbb7a50_4_k_cu_d552f7b06thrust24THRUST_300001_SM_1000_NS12placeholders2_5E:
	.zero		1
	.type		_ZN34_INTERNAL_2cbb7a50_4_k_cu_d552f7b04cuda3std3__45__cpo4rendE,@object
	.size		_ZN34_INTERNAL_2cbb7a50_4_k_cu_d552f7b04cuda3std3__45__cpo4rendE,(_ZN34_INTERNAL_2cbb7a50_4_k_cu_d552f7b04cuda3std6ranges3__45__cpo9iter_swapE - _ZN34_INTERNAL_2cbb7a50_4_k_cu_d552f7b04cuda3std3__45__cpo4rendE)
_ZN34_INTERNAL_2cbb7a50_4_k_cu_d552f7b04cuda3std3__45__cpo4rendE:
	.zero		1
	.type		_ZN34_INTERNAL_2cbb7a50_4_k_cu_d552f7b04cuda3std6ranges3__45__cpo9iter_swapE,@object
	.size		_ZN34_INTERNAL_2cbb7a50_4_k_cu_d552f7b04cuda3std6ranges3__45__cpo9iter_swapE,(_ZN34_INTERNAL_2cbb7a50_4_k_cu_d552f7b04cuda3std3__48unexpectE - _ZN34_INTERNAL_2cbb7a50_4_k_cu_d552f7b04cuda3std6ranges3__45__cpo9iter_swapE)
_ZN34_INTERNAL_2cbb7a50_4_k_cu_d552f7b04cuda3std6ranges3__45__cpo9iter_swapE:
	.zero		1
	.type		_ZN34_INTERNAL_2cbb7a50_4_k_cu_d552f7b04cuda3std3__48unexpectE,@object
	.size		_ZN34_INTERNAL_2cbb7a50_4_k_cu_d552f7b04cuda3std3__48unexpectE,(_ZN34_INTERNAL_2cbb7a50_4_k_cu_d552f7b06thrust24THRUST_300001_SM_1000_NS8cuda_cub3parE - _ZN34_INTERNAL_2cbb7a50_4_k_cu_d552f7b04cuda3std3__48unexpectE)
_ZN34_INTERNAL_2cbb7a50_4_k_cu_d552f7b04cuda3std3__48unexpectE:
	.zero		1
	.type		_ZN34_INTERNAL_2cbb7a50_4_k_cu_d552f7b06thrust24THRUST_300001_SM_1000_NS8cuda_cub3parE,@object
	.size		_ZN34_INTERNAL_2cbb7a50_4_k_cu_d552f7b06thrust24THRUST_300001_SM_1000_NS8cuda_cub3parE,(.L_29 - _ZN34_INTERNAL_2cbb7a50_4_k_cu_d552f7b06thrust24THRUST_300001_SM_1000_NS8cuda_cub3parE)
_ZN34_INTERNAL_2cbb7a50_4_k_cu_d552f7b06thrust24THRUST_300001_SM_1000_NS8cuda_cub3parE:
	.zero		1
.L_29:


//--------------------- .nv.constant0._ZN3cub18CUB_300001_SM_10006detail11EmptyKernelIvEEvv --------------------------
	.section	.nv.constant0._ZN3cub18CUB_300001_SM_10006detail11EmptyKernelIvEEvv,"a",@progbits
	.sectionflags	@""
	.align	4
.nv.constant0._ZN3cub18CUB_300001_SM_10006detail11EmptyKernelIvEEvv:
	.zero		896


//--------------------- .nv.constant0._Z22DynamicPointPoolKerneliiiiPKfS0_iS0_PfS1_S1_PlPiS3_ --------------------------
	.section	.nv.constant0._Z22DynamicPointPoolKerneliiiiPKfS0_iS0_PfS1_S1_PlPiS3_,"a",@progbits
	.sectionflags	@""
	.align	4
.nv.constant0._Z22DynamicPointPoolKerneliiiiPKfS0_iS0_PfS1_S1_PlPiS3_:
	.zero		992


//--------------------- SYMBOLS --------------------------

	.type		.nv.reservedSmem.offset0,@object
	.size		.nv.reservedSmem.offset0,0x4
